//
// Generated by NVIDIA NVVM Compiler
//
// Compiler Build ID: CL-36424714
// Cuda compilation tools, release 13.0, V13.0.88
// Based on NVVM 20.0.0
//

.version 9.0
.target sm_100
.address_size 64

	// .globl	_Z15process_kernel1PKfS0_Pfi
.global .align 4 .b8 __cudart_i2opi_f[24] = {65, 144, 67, 60, 153, 149, 98, 219, 192, 221, 52, 245, 209, 87, 39, 252, 41, 21, 68, 78, 110, 131, 249, 162};

.visible .entry _Z15process_kernel1PKfS0_Pfi(
	.param .u64 .ptr .align 1 _Z15process_kernel1PKfS0_Pfi_param_0,
	.param .u64 .ptr .align 1 _Z15process_kernel1PKfS0_Pfi_param_1,
	.param .u64 .ptr .align 1 _Z15process_kernel1PKfS0_Pfi_param_2,
	.param .u32 _Z15process_kernel1PKfS0_Pfi_param_3
)
{
	.local .align 4 .b8 	__local_depot0[28];
	.reg .b64 	%SP;
	.reg .b64 	%SPL;
	.reg .pred 	%p<18>;
	.reg .b32 	%r<97>;
	.reg .b32 	%f<56>;
	.reg .b64 	%rd<51>;
	.reg .b64 	%fd<5>;

	mov.u64 	%SPL, __local_depot0;
	ld.param.u64 	%rd16, [_Z15process_kernel1PKfS0_Pfi_param_0];
	ld.param.u64 	%rd17, [_Z15process_kernel1PKfS0_Pfi_param_1];
	ld.param.u64 	%rd18, [_Z15process_kernel1PKfS0_Pfi_param_2];
	ld.param.u32 	%r30, [_Z15process_kernel1PKfS0_Pfi_param_3];
	add.u64 	%rd1, %SPL, 0;
	mov.u32 	%r31, %ctaid.z;
	mov.u32 	%r32, %nctaid.x;
	mov.u32 	%r33, %nctaid.y;
	mov.u32 	%r34, %ctaid.y;
	mov.u32 	%r35, %ctaid.x;
	mad.lo.s32 	%r36, %r31, %r33, %r34;
	mad.lo.s32 	%r37, %r36, %r32, %r35;
	mov.u32 	%r38, %ntid.x;
	mov.u32 	%r39, %ntid.y;
	mov.u32 	%r40, %ntid.z;
	mov.u32 	%r41, %tid.z;
	mov.u32 	%r42, %tid.y;
	mov.u32 	%r43, %tid.x;
	mad.lo.s32 	%r44, %r37, %r40, %r41;
	mad.lo.s32 	%r45, %r44, %r39, %r42;
	mad.lo.s32 	%r1, %r45, %r38, %r43;
	setp.ge.s32 	%p1, %r1, %r30;
	@%p1 bra 	$L__BB0_18;
	cvta.to.global.u64 	%rd20, %rd16;
	mul.wide.s32 	%rd21, %r1, 4;
	add.s64 	%rd22, %rd20, %rd21;
	ld.global.f32 	%f1, [%rd22];
	mul.f32 	%f14, %f1, 0f3F22F983;
	cvt.rni.s32.f32 	%r92, %f14;
	cvt.rn.f32.s32 	%f15, %r92;
	fma.rn.f32 	%f16, %f15, 0fBFC90FDA, %f1;
	fma.rn.f32 	%f17, %f15, 0fB3A22168, %f16;
	fma.rn.f32 	%f54, %f15, 0fA7C234C5, %f17;
	abs.f32 	%f3, %f1;
	setp.ltu.f32 	%p2, %f3, 0f47CE4780;
	@%p2 bra 	$L__BB0_9;
	setp.neu.f32 	%p3, %f3, 0f7F800000;
	@%p3 bra 	$L__BB0_4;
	mov.f32 	%f20, 0f00000000;
	mul.rn.f32 	%f54, %f1, %f20;
	mov.b32 	%r92, 0;
	bra.uni 	$L__BB0_9;
$L__BB0_4:
	mov.b32 	%r3, %f1;
	shl.b32 	%r47, %r3, 8;
	or.b32  	%r4, %r47, -2147483648;
	mov.b64 	%rd47, 0;
	mov.b32 	%r89, 0;
	mov.u64 	%rd45, __cudart_i2opi_f;
	mov.u64 	%rd46, %rd1;
$L__BB0_5:
	.pragma "nounroll";
	ld.global.nc.u32 	%r48, [%rd45];
	mad.wide.u32 	%rd25, %r48, %r4, %rd47;
	shr.u64 	%rd47, %rd25, 32;
	st.local.u32 	[%rd46], %rd25;
	add.s32 	%r89, %r89, 1;
	add.s64 	%rd46, %rd46, 4;
	add.s64 	%rd45, %rd45, 4;
	setp.ne.s32 	%p4, %r89, 6;
	@%p4 bra 	$L__BB0_5;
	shr.u32 	%r49, %r3, 23;
	st.local.u32 	[%rd1+24], %rd47;
	and.b32  	%r7, %r49, 31;
	and.b32  	%r50, %r49, 224;
	add.s32 	%r51, %r50, -128;
	shr.u32 	%r52, %r51, 5;
	mul.wide.u32 	%rd26, %r52, 4;
	sub.s64 	%rd8, %rd1, %rd26;
	ld.local.u32 	%r90, [%rd8+24];
	ld.local.u32 	%r91, [%rd8+20];
	setp.eq.s32 	%p5, %r7, 0;
	@%p5 bra 	$L__BB0_8;
	shf.l.wrap.b32 	%r90, %r91, %r90, %r7;
	ld.local.u32 	%r53, [%rd8+16];
	shf.l.wrap.b32 	%r91, %r53, %r91, %r7;
$L__BB0_8:
	shr.u32 	%r54, %r90, 30;
	shf.l.wrap.b32 	%r55, %r91, %r90, 2;
	shl.b32 	%r56, %r91, 2;
	shr.u32 	%r57, %r55, 31;
	add.s32 	%r58, %r57, %r54;
	neg.s32 	%r59, %r58;
	setp.lt.s32 	%p6, %r3, 0;
	selp.b32 	%r92, %r59, %r58, %p6;
	xor.b32  	%r60, %r55, %r3;
	shr.s32 	%r61, %r55, 31;
	xor.b32  	%r62, %r61, %r55;
	xor.b32  	%r63, %r61, %r56;
	cvt.u64.u32 	%rd27, %r62;
	shl.b64 	%rd28, %rd27, 32;
	cvt.u64.u32 	%rd29, %r63;
	or.b64  	%rd30, %rd28, %rd29;
	cvt.rn.f64.s64 	%fd1, %rd30;
	mul.f64 	%fd2, %fd1, 0d3BF921FB54442D19;
	cvt.rn.f32.f64 	%f18, %fd2;
	neg.f32 	%f19, %f18;
	setp.lt.s32 	%p7, %r60, 0;
	selp.f32 	%f54, %f19, %f18, %p7;
$L__BB0_9:
	mul.rn.f32 	%f21, %f54, %f54;
	and.b32  	%r65, %r92, 1;
	setp.eq.b32 	%p8, %r65, 1;
	selp.f32 	%f22, 0f3F800000, %f54, %p8;
	fma.rn.f32 	%f23, %f21, %f22, 0f00000000;
	fma.rn.f32 	%f24, %f21, 0f37CBAC00, 0fBAB607ED;
	selp.f32 	%f25, %f24, 0fB94D4153, %p8;
	selp.f32 	%f26, 0f3D2AAABB, 0f3C0885E4, %p8;
	fma.rn.f32 	%f27, %f25, %f21, %f26;
	selp.f32 	%f28, 0fBEFFFFFF, 0fBE2AAAA8, %p8;
	fma.rn.f32 	%f29, %f27, %f21, %f28;
	fma.rn.f32 	%f30, %f29, %f23, %f22;
	and.b32  	%r66, %r92, 2;
	setp.eq.s32 	%p9, %r66, 0;
	mov.f32 	%f31, 0f00000000;
	sub.f32 	%f32, %f31, %f30;
	selp.f32 	%f7, %f30, %f32, %p9;
	cvta.to.global.u64 	%rd31, %rd17;
	add.s64 	%rd33, %rd31, %rd21;
	ld.global.f32 	%f8, [%rd33];
	mul.f32 	%f33, %f8, 0f3F22F983;
	cvt.rni.s32.f32 	%r96, %f33;
	cvt.rn.f32.s32 	%f34, %r96;
	fma.rn.f32 	%f35, %f34, 0fBFC90FDA, %f8;
	fma.rn.f32 	%f36, %f34, 0fB3A22168, %f35;
	fma.rn.f32 	%f55, %f34, 0fA7C234C5, %f36;
	abs.f32 	%f10, %f8;
	setp.ltu.f32 	%p10, %f10, 0f47CE4780;
	@%p10 bra 	$L__BB0_17;
	setp.neu.f32 	%p11, %f10, 0f7F800000;
	@%p11 bra 	$L__BB0_12;
	mov.f32 	%f39, 0f00000000;
	mul.rn.f32 	%f55, %f8, %f39;
	mov.b32 	%r96, 0;
	bra.uni 	$L__BB0_17;
$L__BB0_12:
	mov.b32 	%r17, %f8;
	shl.b32 	%r68, %r17, 8;
	or.b32  	%r18, %r68, -2147483648;
	mov.b64 	%rd50, 0;
	mov.b32 	%r93, 0;
	mov.u64 	%rd48, __cudart_i2opi_f;
	mov.u64 	%rd49, %rd1;
$L__BB0_13:
	.pragma "nounroll";
	ld.global.nc.u32 	%r69, [%rd48];
	mad.wide.u32 	%rd36, %r69, %r18, %rd50;
	shr.u64 	%rd50, %rd36, 32;
	st.local.u32 	[%rd49], %rd36;
	add.s32 	%r93, %r93, 1;
	add.s64 	%rd49, %rd49, 4;
	add.s64 	%rd48, %rd48, 4;
	setp.ne.s32 	%p12, %r93, 6;
	@%p12 bra 	$L__BB0_13;
	shr.u32 	%r70, %r17, 23;
	st.local.u32 	[%rd1+24], %rd50;
	and.b32  	%r21, %r70, 31;
	and.b32  	%r71, %r70, 224;
	add.s32 	%r72, %r71, -128;
	shr.u32 	%r73, %r72, 5;
	mul.wide.u32 	%rd37, %r73, 4;
	sub.s64 	%rd15, %rd1, %rd37;
	ld.local.u32 	%r94, [%rd15+24];
	ld.local.u32 	%r95, [%rd15+20];
	setp.eq.s32 	%p13, %r21, 0;
	@%p13 bra 	$L__BB0_16;
	shf.l.wrap.b32 	%r94, %r95, %r94, %r21;
	ld.local.u32 	%r74, [%rd15+16];
	shf.l.wrap.b32 	%r95, %r74, %r95, %r21;
$L__BB0_16:
	shr.u32 	%r75, %r94, 30;
	shf.l.wrap.b32 	%r76, %r95, %r94, 2;
	shl.b32 	%r77, %r95, 2;
	shr.u32 	%r78, %r76, 31;
	add.s32 	%r79, %r78, %r75;
	neg.s32 	%r80, %r79;
	setp.lt.s32 	%p14, %r17, 0;
	selp.b32 	%r96, %r80, %r79, %p14;
	xor.b32  	%r81, %r76, %r17;
	shr.s32 	%r82, %r76, 31;
	xor.b32  	%r83, %r82, %r76;
	xor.b32  	%r84, %r82, %r77;
	cvt.u64.u32 	%rd38, %r83;
	shl.b64 	%rd39, %rd38, 32;
	cvt.u64.u32 	%rd40, %r84;
	or.b64  	%rd41, %rd39, %rd40;
	cvt.rn.f64.s64 	%fd3, %rd41;
	mul.f64 	%fd4, %fd3, 0d3BF921FB54442D19;
	cvt.rn.f32.f64 	%f37, %fd4;
	neg.f32 	%f38, %f37;
	setp.lt.s32 	%p15, %r81, 0;
	selp.f32 	%f55, %f38, %f37, %p15;
$L__BB0_17:
	add.s32 	%r86, %r96, 1;
	mul.rn.f32 	%f40, %f55, %f55;
	and.b32  	%r87, %r96, 1;
	setp.eq.b32 	%p16, %r87, 1;
	selp.f32 	%f41, %f55, 0f3F800000, %p16;
	fma.rn.f32 	%f42, %f40, %f41, 0f00000000;
	fma.rn.f32 	%f43, %f40, 0f37CBAC00, 0fBAB607ED;
	selp.f32 	%f44, 0fB94D4153, %f43, %p16;
	selp.f32 	%f45, 0f3C0885E4, 0f3D2AAABB, %p16;
	fma.rn.f32 	%f46, %f44, %f40, %f45;
	selp.f32 	%f47, 0fBE2AAAA8, 0fBEFFFFFF, %p16;
	fma.rn.f32 	%f48, %f46, %f40, %f47;
	fma.rn.f32 	%f49, %f48, %f42, %f41;
	and.b32  	%r88, %r86, 2;
	setp.eq.s32 	%p17, %r88, 0;
	mov.f32 	%f50, 0f00000000;
	sub.f32 	%f51, %f50, %f49;
	selp.f32 	%f52, %f49, %f51, %p17;
	add.f32 	%f53, %f7, %f52;
	cvta.to.global.u64 	%rd42, %rd18;
	add.s64 	%rd44, %rd42, %rd21;
	st.global.f32 	[%rd44], %f53;
$L__BB0_18:
	ret;

}
	// .globl	_Z15process_kernel2PKfPfi
.visible .entry _Z15process_kernel2PKfPfi(
	.param .u64 .ptr .align 1 _Z15process_kernel2PKfPfi_param_0,
	.param .u64 .ptr .align 1 _Z15process_kernel2PKfPfi_param_1,
	.param .u32 _Z15process_kernel2PKfPfi_param_2
)
{
	.reg .pred 	%p<5>;
	.reg .b32 	%r<22>;
	.reg .b32 	%f<23>;
	.reg .b64 	%rd<8>;

	ld.param.u64 	%rd1, [_Z15process_kernel2PKfPfi_param_0];
	ld.param.u64 	%rd2, [_Z15process_kernel2PKfPfi_param_1];
	ld.param.u32 	%r2, [_Z15process_kernel2PKfPfi_param_2];
	mov.u32 	%r3, %ctaid.z;
	mov.u32 	%r4, %nctaid.x;
	mov.u32 	%r5, %nctaid.y;
	mov.u32 	%r6, %ctaid.y;
	mov.u32 	%r7, %ctaid.x;
	mad.lo.s32 	%r8, %r3, %r5, %r6;
	mad.lo.s32 	%r9, %r8, %r4, %r7;
	mov.u32 	%r10, %ntid.x;
	mov.u32 	%r11, %ntid.y;
	mov.u32 	%r12, %ntid.z;
	mov.u32 	%r13, %tid.z;
	mov.u32 	%r14, %tid.y;
	mov.u32 	%r15, %tid.x;
	mad.lo.s32 	%r16, %r9, %r12, %r13;
	mad.lo.s32 	%r17, %r16, %r11, %r14;
	mad.lo.s32 	%r1, %r17, %r10, %r15;
	setp.ge.s32 	%p1, %r1, %r2;
	@%p1 bra 	$L__BB1_2;
	cvta.to.global.u64 	%rd3, %rd1;
	cvta.to.global.u64 	%rd4, %rd2;
	mul.wide.s32 	%rd5, %r1, 4;
	add.s64 	%rd6, %rd3, %rd5;
	ld.global.f32 	%f1, [%rd6];
	setp.lt.f32 	%p2, %f1, 0f00800000;
	mul.f32 	%f2, %f1, 0f4B000000;
	selp.f32 	%f3, %f2, %f1, %p2;
	selp.f32 	%f4, 0fC1B80000, 0f00000000, %p2;
	mov.b32 	%r18, %f3;
	add.s32 	%r19, %r18, -1059760811;
	and.b32  	%r20, %r19, -8388608;
	sub.s32 	%r21, %r18, %r20;
	mov.b32 	%f5, %r21;
	cvt.rn.f32.s32 	%f6, %r20;
	fma.rn.f32 	%f7, %f6, 0f34000000, %f4;
	add.f32 	%f8, %f5, 0fBF800000;
	fma.rn.f32 	%f9, %f8, 0fBE055027, 0f3E1039F6;
	fma.rn.f32 	%f10, %f9, %f8, 0fBDF8CDCC;
	fma.rn.f32 	%f11, %f10, %f8, 0f3E0F2955;
	fma.rn.f32 	%f12, %f11, %f8, 0fBE2AD8B9;
	fma.rn.f32 	%f13, %f12, %f8, 0f3E4CED0B;
	fma.rn.f32 	%f14, %f13, %f8, 0fBE7FFF22;
	fma.rn.f32 	%f15, %f14, %f8, 0f3EAAAA78;
	fma.rn.f32 	%f16, %f15, %f8, 0fBF000000;
	mul.f32 	%f17, %f8, %f16;
	fma.rn.f32 	%f18, %f17, %f8, %f8;
	fma.rn.f32 	%f19, %f7, 0f3F317218, %f18;
	setp.gt.u32 	%p3, %r18, 2139095039;
	fma.rn.f32 	%f20, %f3, 0f7F800000, 0f7F800000;
	selp.f32 	%f21, %f20, %f19, %p3;
	setp.eq.f32 	%p4, %f3, 0f00000000;
	selp.f32 	%f22, 0fFF800000, %f21, %p4;
	add.s64 	%rd7, %rd4, %rd5;
	st.global.f32 	[%rd7], %f22;
$L__BB1_2:
	ret;

}
	// .globl	_Z15process_kernel3PKfPfi
.visible .entry _Z15process_kernel3PKfPfi(
	.param .u64 .ptr .align 1 _Z15process_kernel3PKfPfi_param_0,
	.param .u64 .ptr .align 1 _Z15process_kernel3PKfPfi_param_1,
	.param .u32 _Z15process_kernel3PKfPfi_param_2
)
{
	.reg .pred 	%p<2>;
	.reg .b32 	%r<18>;
	.reg .b32 	%f<3>;
	.reg .b64 	%rd<8>;

	ld.param.u64 	%rd1, [_Z15process_kernel3PKfPfi_param_0];
	ld.param.u64 	%rd2, [_Z15process_kernel3PKfPfi_param_1];
	ld.param.u32 	%r2, [_Z15process_kernel3PKfPfi_param_2];
	mov.u32 	%r3, %ctaid.z;
	mov.u32 	%r4, %nctaid.x;
	mov.u32 	%r5, %nctaid.y;
	mov.u32 	%r6, %ctaid.y;
	mov.u32 	%r7, %ctaid.x;
	mad.lo.s32 	%r8, %r3, %r5, %r6;
	mad.lo.s32 	%r9, %r8, %r4, %r7;
	mov.u32 	%r10, %ntid.x;
	mov.u32 	%r11, %ntid.y;
	mov.u32 	%r12, %ntid.z;
	mov.u32 	%r13, %tid.z;
	mov.u32 	%r14, %tid.y;
	mov.u32 	%r15, %tid.x;
	mad.lo.s32 	%r16, %r9, %r12, %r13;
	mad.lo.s32 	%r17, %r16, %r11, %r14;
	mad.lo.s32 	%r1, %r17, %r10, %r15;
	setp.ge.s32 	%p1, %r1, %r2;
	@%p1 bra 	$L__BB2_2;
	cvta.to.global.u64 	%rd3, %rd1;
	cvta.to.global.u64 	%rd4, %rd2;
	mul.wide.s32 	%rd5, %r1, 4;
	add.s64 	%rd6, %rd3, %rd5;
	ld.global.f32 	%f1, [%rd6];
	sqrt.rn.f32 	%f2, %f1;
	add.s64 	%rd7, %rd4, %rd5;
	st.global.f32 	[%rd7], %f2;
$L__BB2_2:
	ret;

}


// ===== COMPILED SASS (sm_100) =====

	.target	sm_100

	.elftype	@"ET_EXEC"


//--------------------- .note.nv.tkinfo           --------------------------
	.section	.note.nv.tkinfo,"",@"SHT_NOTE"
	.sectionflags	@"SHF_NOTE_NV_TKINFO"
	.tkinfo
        /*0018*/ 	.word	0x00000002
        /*0030*/ 	.string	""
        /*0030*/ 	.string	"ptxas"
        /*0030*/ 	.string	"Cuda compilation tools, release 13.0, V13.0.88"
        /*0030*/ 	.string	"Build cuda_13.0.r13.0/compiler.36424714_0"
        /*0030*/ 	.string	"-arch sm_100 -m 64 "



//--------------------- .note.nv.cuinfo           --------------------------
	.section	.note.nv.cuinfo,"",@"SHT_NOTE"
	.sectionflags	@"SHF_NOTE_NV_CUINFO"
        /*0018*/ 	.short	0x0002
        /*001a*/ 	.short	0x0064
        /*001c*/ 	.short	0x0082
	.zero		2


//--------------------- .nv.info                  --------------------------
	.section	.nv.info,"",@"SHT_CUDA_INFO"
	.align	4


	//----- nvinfo : EIATTR_REGCOUNT
	.align		4
        /*0000*/ 	.byte	0x04, 0x2f
        /*0002*/ 	.short	(.L_2 - .L_1)
	.align		4
.L_1:
        /*0004*/ 	.word	index@(_Z15process_kernel1PKfS0_Pfi)
        /*0008*/ 	.word	0x00000016


	//----- nvinfo : EIATTR_FRAME_SIZE
	.align		4
.L_2:
        /*000c*/ 	.byte	0x04, 0x11
        /*000e*/ 	.short	(.L_4 - .L_3)
	.align		4
.L_3:
        /*0010*/ 	.word	index@(_Z15process_kernel1PKfS0_Pfi)
        /*0014*/ 	.word	0x00000000


	//----- nvinfo : EIATTR_REGCOUNT
	.align		4
.L_4:
        /*0018*/ 	.byte	0x04, 0x2f
        /*001a*/ 	.short	(.L_6 - .L_5)
	.align		4
.L_5:
        /*001c*/ 	.word	index@(_Z15process_kernel2PKfPfi)
        /*0020*/ 	.word	0x0000000c


	//----- nvinfo : EIATTR_FRAME_SIZE
	.align		4
.L_6:
        /*0024*/ 	.byte	0x04, 0x11
        /*0026*/ 	.short	(.L_8 - .L_7)
	.align		4
.L_7:
        /*0028*/ 	.word	index@(_Z15process_kernel2PKfPfi)
        /*002c*/ 	.word	0x00000000


	//----- nvinfo : EIATTR_REGCOUNT
	.align		4
.L_8:
        /*0030*/ 	.byte	0x04, 0x2f
        /*0032*/ 	.short	(.L_10 - .L_9)
	.align		4
.L_9:
        /*0034*/ 	.word	index@(_Z15process_kernel3PKfPfi)
        /*0038*/ 	.word	0x0000000c


	//----- nvinfo : EIATTR_FRAME_SIZE
	.align		4
.L_10:
        /*003c*/ 	.byte	0x04, 0x11
        /*003e*/ 	.short	(.L_12 - .L_11)
	.align		4
.L_11:
        /*0040*/ 	.word	index@($__internal_0_$__cuda_sm20_sqrt_rn_f32_slowpath)
        /*0044*/ 	.word	0x00000000


	//----- nvinfo : EIATTR_FRAME_SIZE
	.align		4
.L_12:
        /*0048*/ 	.byte	0x04, 0x11
        /*004a*/ 	.short	(.L_14 - .L_13)
	.align		4
.L_13:
        /*004c*/ 	.word	index@(_Z15process_kernel3PKfPfi)
        /*0050*/ 	.word	0x00000000


	//----- nvinfo : EIATTR_MIN_STACK_SIZE
	.align		4
.L_14:
        /*0054*/ 	.byte	0x04, 0x12
        /*0056*/ 	.short	(.L_16 - .L_15)
	.align		4
.L_15:
        /*0058*/ 	.word	index@(_Z15process_kernel3PKfPfi)
        /*005c*/ 	.word	0x00000000


	//----- nvinfo : EIATTR_MIN_STACK_SIZE
	.align		4
.L_16:
        /*0060*/ 	.byte	0x04, 0x12
        /*0062*/ 	.short	(.L_18 - .L_17)
	.align		4
.L_17:
        /*0064*/ 	.word	index@(_Z15process_kernel2PKfPfi)
        /*0068*/ 	.word	0x00000000


	//----- nvinfo : EIATTR_MIN_STACK_SIZE
	.align		4
.L_18:
        /*006c*/ 	.byte	0x04, 0x12
        /*006e*/ 	.short	(.L_20 - .L_19)
	.align		4
.L_19:
        /*0070*/ 	.word	index@(_Z15process_kernel1PKfS0_Pfi)
        /*0074*/ 	.word	0x00000000
.L_20:


//--------------------- .nv.compat                --------------------------
	.section	.nv.compat,"",@"SHT_CUDA_COMPAT_INFO"
	.align	4
        /*0000*/ 	.byte	0x02, 0x09, 0x00, 0x00, 0x02, 0x02, 0x01, 0x00, 0x02, 0x05, 0x05, 0x00, 0x03, 0x07, 0x01, 0x01
        /*0010*/ 	.byte	0x02, 0x03, 0x00, 0x00, 0x02, 0x06, 0x01, 0x00, 0x04, 0x0b, 0x08, 0x00, 0x01, 0x00, 0x00, 0x00
        /*0020*/ 	.byte	0x00, 0x00, 0x00, 0x00


//--------------------- .nv.info._Z15process_kernel3PKfPfi --------------------------
	.section	.nv.info._Z15process_kernel3PKfPfi,"",@"SHT_CUDA_INFO"
	.sectionflags	@""
	.align	4


	//----- nvinfo : EIATTR_CUDA_API_VERSION
	.align		4
        /*0000*/ 	.byte	0x04, 0x37
        /*0002*/ 	.short	(.L_22 - .L_21)
.L_21:
        /*0004*/ 	.word	0x00000082


	//----- nvinfo : EIATTR_KPARAM_INFO
	.align		4
.L_22:
        /*0008*/ 	.byte	0x04, 0x17
        /*000a*/ 	.short	(.L_24 - .L_23)
.L_23:
        /*000c*/ 	.word	0x00000000
        /*0010*/ 	.short	0x0002
        /*0012*/ 	.short	0x0010
        /*0014*/ 	.byte	0x00, 0xf0, 0x11, 0x00


	//----- nvinfo : EIATTR_KPARAM_INFO
	.align		4
.L_24:
        /*0018*/ 	.byte	0x04, 0x17
        /*001a*/ 	.short	(.L_26 - .L_25)
.L_25:
        /*001c*/ 	.word	0x00000000
        /*0020*/ 	.short	0x0001
        /*0022*/ 	.short	0x0008
        /*0024*/ 	.byte	0x00, 0xf5, 0x21, 0x00


	//----- nvinfo : EIATTR_KPARAM_INFO
	.align		4
.L_26:
        /*0028*/ 	.byte	0x04, 0x17
        /*002a*/ 	.short	(.L_28 - .L_27)
.L_27:
        /*002c*/ 	.word	0x00000000
        /*0030*/ 	.short	0x0000
        /*0032*/ 	.short	0x0000
        /*0034*/ 	.byte	0x00, 0xf5, 0x21, 0x00


	//----- nvinfo : EIATTR_SPARSE_MMA_MASK
	.align		4
.L_28:
        /*0038*/ 	.byte	0x03, 0x50
        /*003a*/ 	.short	0x0000


	//----- nvinfo : EIATTR_MAXREG_COUNT
	.align		4
        /*003c*/ 	.byte	0x03, 0x1b
        /*003e*/ 	.short	0x00ff


	//----- nvinfo : EIATTR_MERCURY_ISA_VERSION
	.align		4
        /*0040*/ 	.byte	0x03, 0x5f
        /*0042*/ 	.short	0x0101


	//----- nvinfo : EIATTR_VRC_CTA_INIT_COUNT
	.align		4
        /*0044*/ 	.byte	0x02, 0x4a
	.zero		1
	.zero		1


	//----- nvinfo : EIATTR_EXIT_INSTR_OFFSETS
	.align		4
        /*0048*/ 	.byte	0x04, 0x1c
        /*004a*/ 	.short	(.L_30 - .L_29)


	//   ....[0]....
.L_29:
        /*004c*/ 	.word	0x00000130


	//   ....[1]....
        /*0050*/ 	.word	0x00000280


	//----- nvinfo : EIATTR_CRS_STACK_SIZE
	.align		4
.L_30:
        /*0054*/ 	.byte	0x04, 0x1e
        /*0056*/ 	.short	(.L_32 - .L_31)
.L_31:
        /*0058*/ 	.word	0x00000000


	//----- nvinfo : EIATTR_CBANK_PARAM_SIZE
	.align		4
.L_32:
        /*005c*/ 	.byte	0x03, 0x19
        /*005e*/ 	.short	0x0014


	//----- nvinfo : EIATTR_PARAM_CBANK
	.align		4
        /*0060*/ 	.byte	0x04, 0x0a
        /*0062*/ 	.short	(.L_34 - .L_33)
	.align		4
.L_33:
        /*0064*/ 	.word	index@(.nv.constant0._Z15process_kernel3PKfPfi)
        /*0068*/ 	.short	0x0380
        /*006a*/ 	.short	0x0014


	//----- nvinfo : EIATTR_SW_WAR
	.align		4
.L_34:
        /*006c*/ 	.byte	0x04, 0x36
        /*006e*/ 	.short	(.L_36 - .L_35)
.L_35:
        /*0070*/ 	.word	0x00000008
.L_36:


//--------------------- .nv.info._Z15process_kernel2PKfPfi --------------------------
	.section	.nv.info._Z15process_kernel2PKfPfi,"",@"SHT_CUDA_INFO"
	.sectionflags	@""
	.align	4


	//----- nvinfo : EIATTR_CUDA_API_VERSION
	.align		4
        /*0000*/ 	.byte	0x04, 0x37
        /*0002*/ 	.short	(.L_38 - .L_37)
.L_37:
        /*0004*/ 	.word	0x00000082


	//----- nvinfo : EIATTR_KPARAM_INFO
	.align		4
.L_38:
        /*0008*/ 	.byte	0x04, 0x17
        /*000a*/ 	.short	(.L_40 - .L_39)
.L_39:
        /*000c*/ 	.word	0x00000000
        /*0010*/ 	.short	0x0002
        /*0012*/ 	.short	0x0010
        /*0014*/ 	.byte	0x00, 0xf0, 0x11, 0x00


	//----- nvinfo : EIATTR_KPARAM_INFO
	.align		4
.L_40:
        /*0018*/ 	.byte	0x04, 0x17
        /*001a*/ 	.short	(.L_42 - .L_41)
.L_41:
        /*001c*/ 	.word	0x00000000
        /*0020*/ 	.short	0x0001
        /*0022*/ 	.short	0x0008
        /*0024*/ 	.byte	0x00, 0xf5, 0x21, 0x00


	//----- nvinfo : EIATTR_KPARAM_INFO
	.align		4
.L_42:
        /*0028*/ 	.byte	0x04, 0x17
        /*002a*/ 	.short	(.L_44 - .L_43)
.L_43:
        /*002c*/ 	.word	0x00000000
        /*0030*/ 	.short	0x0000
        /*0032*/ 	.short	0x0000
        /*0034*/ 	.byte	0x00, 0xf5, 0x21, 0x00


	//----- nvinfo : EIATTR_SPARSE_MMA_MASK
	.align		4
.L_44:
        /*0038*/ 	.byte	0x03, 0x50
        /*003a*/ 	.short	0x0000


	//----- nvinfo : EIATTR_MAXREG_COUNT
	.align		4
        /*003c*/ 	.byte	0x03, 0x1b
        /*003e*/ 	.short	0x00ff


	//----- nvinfo : EIATTR_MERCURY_ISA_VERSION
	.align		4
        /*0040*/ 	.byte	0x03, 0x5f
        /*0042*/ 	.short	0x0101


	//----- nvinfo : EIATTR_VRC_CTA_INIT_COUNT
	.align		4
        /*0044*/ 	.byte	0x02, 0x4a
	.zero		1
	.zero		1


	//----- nvinfo : EIATTR_EXIT_INSTR_OFFSETS
	.align		4
        /*0048*/ 	.byte	0x04, 0x1c
        /*004a*/ 	.short	(.L_46 - .L_45)


	//   ....[0]....
.L_45:
        /*004c*/ 	.word	0x00000130


	//   ....[1]....
        /*0050*/ 	.word	0x00000350


	//----- nvinfo : EIATTR_CBANK_PARAM_SIZE
	.align		4
.L_46:
        /*0054*/ 	.byte	0x03, 0x19
        /*0056*/ 	.short	0x0014


	//----- nvinfo : EIATTR_PARAM_CBANK
	.align		4
        /*0058*/ 	.byte	0x04, 0x0a
        /*005a*/ 	.short	(.L_48 - .L_47)
	.align		4
.L_47:
        /*005c*/ 	.word	index@(.nv.constant0._Z15process_kernel2PKfPfi)
        /*0060*/ 	.short	0x0380
        /*0062*/ 	.short	0x0014


	//----- nvinfo : EIATTR_SW_WAR
	.align		4
.L_48:
        /*0064*/ 	.byte	0x04, 0x36
        /*0066*/ 	.short	(.L_50 - .L_49)
.L_49:
        /*0068*/ 	.word	0x00000008
.L_50:


//--------------------- .nv.info._Z15process_kernel1PKfS0_Pfi --------------------------
	.section	.nv.info._Z15process_kernel1PKfS0_Pfi,"",@"SHT_CUDA_INFO"
	.sectionflags	@""
	.align	4


	//----- nvinfo : EIATTR_CUDA_API_VERSION
	.align		4
        /*0000*/ 	.byte	0x04, 0x37
        /*0002*/ 	.short	(.L_52 - .L_51)
.L_51:
        /*0004*/ 	.word	0x00000082


	//----- nvinfo : EIATTR_KPARAM_INFO
	.align		4
.L_52:
        /*0008*/ 	.byte	0x04, 0x17
        /*000a*/ 	.short	(.L_54 - .L_53)
.L_53:
        /*000c*/ 	.word	0x00000000
        /*0010*/ 	.short	0x0003
        /*0012*/ 	.short	0x0018
        /*0014*/ 	.byte	0x00, 0xf0, 0x11, 0x00


	//----- nvinfo : EIATTR_KPARAM_INFO
	.align		4
.L_54:
        /*0018*/ 	.byte	0x04, 0x17
        /*001a*/ 	.short	(.L_56 - .L_55)
.L_55:
        /*001c*/ 	.word	0x00000000
        /*0020*/ 	.short	0x0002
        /*0022*/ 	.short	0x0010
        /*0024*/ 	.byte	0x00, 0xf5, 0x21, 0x00


	//----- nvinfo : EIATTR_KPARAM_INFO
	.align		4
.L_56:
        /*0028*/ 	.byte	0x04, 0x17
        /*002a*/ 	.short	(.L_58 - .L_57)
.L_57:
        /*002c*/ 	.word	0x00000000
        /*0030*/ 	.short	0x0001
        /*0032*/ 	.short	0x0008
        /*0034*/ 	.byte	0x00, 0xf5, 0x21, 0x00


	//----- nvinfo : EIATTR_KPARAM_INFO
	.align		4
.L_58:
        /*0038*/ 	.byte	0x04, 0x17
        /*003a*/ 	.short	(.L_60 - .L_59)
.L_59:
        /*003c*/ 	.word	0x00000000
        /*0040*/ 	.short	0x0000
        /*0042*/ 	.short	0x0000
        /*0044*/ 	.byte	0x00, 0xf5, 0x21, 0x00


	//----- nvinfo : EIATTR_SPARSE_MMA_MASK
	.align		4
.L_60:
        /*0048*/ 	.byte	0x03, 0x50
        /*004a*/ 	.short	0x0000


	//----- nvinfo : EIATTR_MAXREG_COUNT
	.align		4
        /*004c*/ 	.byte	0x03, 0x1b
        /*004e*/ 	.short	0x00ff


	//----- nvinfo : EIATTR_MERCURY_ISA_VERSION
	.align		4
        /*0050*/ 	.byte	0x03, 0x5f
        /*0052*/ 	.short	0x0101


	//----- nvinfo : EIATTR_VRC_CTA_INIT_COUNT
	.align		4
        /*0054*/ 	.byte	0x02, 0x4a
	.zero		1
	.zero		1


	//----- nvinfo : EIATTR_EXIT_INSTR_OFFSETS
	.align		4
        /*0058*/ 	.byte	0x04, 0x1c
        /*005a*/ 	.short	(.L_62 - .L_61)


	//   ....[0]....
.L_61:
        /*005c*/ 	.word	0x00000130


	//   ....[1]....
        /*0060*/ 	.word	0x00001140


	//----- nvinfo : EIATTR_CRS_STACK_SIZE
	.align		4
.L_62:
        /*0064*/ 	.byte	0x04, 0x1e
        /*0066*/ 	.short	(.L_64 - .L_63)
.L_63:
        /*0068*/ 	.word	0x00000000


	//----- nvinfo : EIATTR_CBANK_PARAM_SIZE
	.align		4
.L_64:
        /*006c*/ 	.byte	0x03, 0x19
        /*006e*/ 	.short	0x001c


	//----- nvinfo : EIATTR_PARAM_CBANK
	.align		4
        /*0070*/ 	.byte	0x04, 0x0a
        /*0072*/ 	.short	(.L_66 - .L_65)
	.align		4
.L_65:
        /*0074*/ 	.word	index@(.nv.constant0._Z15process_kernel1PKfS0_Pfi)
        /*0078*/ 	.short	0x0380
        /*007a*/ 	.short	0x001c


	//----- nvinfo : EIATTR_SW_WAR
	.align		4
.L_66:
        /*007c*/ 	.byte	0x04, 0x36
        /*007e*/ 	.short	(.L_68 - .L_67)
.L_67:
        /*0080*/ 	.word	0x00000008
.L_68:


//--------------------- .nv.callgraph             --------------------------
	.section	.nv.callgraph,"",@"SHT_CUDA_CALLGRAPH"
	.align	4
	.sectionentsize	8
	.align		4
        /*0000*/ 	.word	0x00000000
	.align		4
        /*0004*/ 	.word	0xffffffff
	.align		4
        /*0008*/ 	.word	0x00000000
	.align		4
        /*000c*/ 	.word	0xfffffffe
	.align		4
        /*0010*/ 	.word	0x00000000
	.align		4
        /*0014*/ 	.word	0xfffffffd
	.align		4
        /*0018*/ 	.word	0x00000000
	.align		4
        /*001c*/ 	.word	0xfffffffc


//--------------------- .nv.constant4             --------------------------
	.section	.nv.constant4,"a",@progbits
	.align	8
	.align		8
.nv.constant4:
        /*0000*/ 	.dword	__cudart_i2opi_f


//--------------------- .text._Z15process_kernel3PKfPfi --------------------------
	.section	.text._Z15process_kernel3PKfPfi,"ax",@progbits
	.align	128
        .global         _Z15process_kernel3PKfPfi
        .type           _Z15process_kernel3PKfPfi,@function
        .size           _Z15process_kernel3PKfPfi,(.L_x_17 - _Z15process_kernel3PKfPfi)
        .other          _Z15process_kernel3PKfPfi,@"STO_CUDA_ENTRY STV_DEFAULT"
_Z15process_kernel3PKfPfi:
.text._Z15process_kernel3PKfPfi:
[----:B------:R-:W-:Y:S08]  /*0000*/  LDC R1, c[0x0][0x37c] ;  /* 0x0000df00ff017b82 */ /* 0x000ff00000000800 */
[----:B------:R-:W-:Y:S01]  /*0010*/  S2UR UR4, SR_CTAID.Z ;  /* 0x00000000000479c3 */ /* 0x000fe20000002700 */
[----:B------:R-:W0:Y:S01]  /*0020*/  S2R R3, SR_TID.Z ;  /* 0x0000000000037919 */ /* 0x000e220000002300 */
[----:B------:R-:W1:Y:S01]  /*0030*/  LDCU UR5, c[0x0][0x370] ;  /* 0x00006e00ff0577ac */ /* 0x000e620008000800 */
[----:B------:R-:W2:Y:S01]  /*0040*/  S2R R5, SR_TID.Y ;  /* 0x0000000000057919 */ /* 0x000ea20000002200 */
[----:B------:R-:W3:Y:S04]  /*0050*/  LDCU UR6, c[0x0][0x374] ;  /* 0x00006e80ff0677ac */ /* 0x000ee80008000800 */
[----:B------:R-:W3:Y:S01]  /*0060*/  S2UR UR7, SR_CTAID.Y ;  /* 0x00000000000779c3 */ /* 0x000ee20000002600 */
[----:B------:R-:W4:Y:S01]  /*0070*/  S2R R7, SR_TID.X ;  /* 0x0000000000077919 */ /* 0x000f220000002100 */
[----:B------:R-:W4:Y:S01]  /*0080*/  LDCU UR9, c[0x0][0x360] ;  /* 0x00006c00ff0977ac */ /* 0x000f220008000800 */
[----:B------:R-:W2:Y:S05]  /*0090*/  LDCU UR10, c[0x0][0x364] ;  /* 0x00006c80ff0a77ac */ /* 0x000eaa0008000800 */
[----:B------:R-:W1:Y:S08]  /*00a0*/  S2UR UR8, SR_CTAID.X ;  /* 0x00000000000879c3 */ /* 0x000e700000002500 */
[----:B------:R-:W0:Y:S01]  /*00b0*/  LDC R0, c[0x0][0x368] ;  /* 0x0000da00ff007b82 */ /* 0x000e220000000800 */
[----:B---3--:R-:W-:-:S04]  /*00c0*/  UIMAD UR4, UR4, UR6, UR7 ;  /* 0x00000006040472a4 */ /* 0x008fc8000f8e0207 */
[----:B-1----:R-:W-:Y:S01]  /*00d0*/  UIMAD UR4, UR4, UR5, UR8 ;  /* 0x00000005040472a4 */ /* 0x002fe2000f8e0208 */
[----:B------:R-:W1:Y:S05]  /*00e0*/  LDCU UR5, c[0x0][0x390] ;  /* 0x00007200ff0577ac */ /* 0x000e6a0008000800 */
[----:B0-----:R-:W-:-:S04]  /*00f0*/  IMAD R0, R0, UR4, R3 ;  /* 0x0000000400007c24 */ /* 0x001fc8000f8e0203 */
[----:B--2---:R-:W-:-:S04]  /*0100*/  IMAD R0, R0, UR10, R5 ;  /* 0x0000000a00007c24 */ /* 0x004fc8000f8e0205 */
[----:B----4-:R-:W-:-:S05]  /*0110*/  IMAD R5, R0, UR9, R7 ;  /* 0x0000000900057c24 */ /* 0x010fca000f8e0207 */
[----:B-1----:R-:W-:-:S13]  /*0120*/  ISETP.GE.AND P0, PT, R5, UR5, PT ;  /* 0x0000000505007c0c */ /* 0x002fda000bf06270 */
[----:B------:R-:W-:Y:S05]  /*0130*/  @P0 EXIT ;  /* 0x000000000000094d */ /* 0x000fea0003800000 */
[----:B------:R-:W0:Y:S01]  /*0140*/  LDC.64 R2, c[0x0][0x380] ;  /* 0x0000e000ff027b82 */ /* 0x000e220000000a00 */
[----:B------:R-:W1:Y:S01]  /*0150*/  LDCU.64 UR4, c[0x0][0x358] ;  /* 0x00006b00ff0477ac */ /* 0x000e620008000a00 */
[----:B0-----:R-:W-:-:S05]  /*0160*/  IMAD.WIDE R2, R5, 0x4, R2 ;  /* 0x0000000405027825 */ /* 0x001fca00078e0202 */
[----:B-1----:R-:W2:Y:S01]  /*0170*/  LDG.E R0, desc[UR4][R2.64] ;  /* 0x0000000402007981 */ /* 0x002ea2000c1e1900 */
[----:B------:R-:W-:Y:S01]  /*0180*/  BSSY.RECONVERGENT B0, `(.L_x_0) ;  /* 0x000000c000007945 */ /* 0x000fe20003800200 */
[----:B--2---:R-:W-:Y:S01]  /*0190*/  IADD3 R4, PT, PT, R0, -0xd000000, RZ ;  /* 0xf300000000047810 */ /* 0x004fe20007ffe0ff */
[----:B------:R0:W1:Y:S03]  /*01a0*/  MUFU.RSQ R7, R0 ;  /* 0x0000000000077308 */ /* 0x0000660000001400 */
[----:B------:R-:W-:-:S13]  /*01b0*/  ISETP.GT.U32.AND P0, PT, R4, 0x727fffff, PT ;  /* 0x727fffff0400780c */ /* 0x000fda0003f04070 */
[----:B0-----:R-:W-:Y:S05]  /*01c0*/  @!P0 BRA `(.L_x_1) ;  /* 0x00000000000c8947 */ /* 0x001fea0003800000 */
[----:B------:R-:W-:-:S07]  /*01d0*/  MOV R9, 0x1f0 ;  /* 0x000001f000097802 */ /* 0x000fce0000000f00 */
[----:B-1----:R-:W-:Y:S05]  /*01e0*/  CALL.REL.NOINC `($__internal_0_$__cuda_sm20_sqrt_rn_f32_slowpath) ;  /* 0x0000000000287944 */ /* 0x002fea0003c00000 */
[----:B------:R-:W-:Y:S05]  /*01f0*/  BRA `(.L_x_2) ;  /* 0x0000000000107947 */ /* 0x000fea0003800000 */
.L_x_1:
[----:B-1----:R-:W-:Y:S01]  /*0200*/  FMUL.FTZ R3, R0, R7 ;  /* 0x0000000700037220 */ /* 0x002fe20000410000 */
[----:B------:R-:W-:-:S03]  /*0210*/  FMUL.FTZ R7, R7, 0.5 ;  /* 0x3f00000007077820 */ /* 0x000fc60000410000 */
[----:B------:R-:W-:-:S04]  /*0220*/  FFMA R0, -R3, R3, R0 ;  /* 0x0000000303007223 */ /* 0x000fc80000000100 */
[----:B------:R-:W-:-:S07]  /*0230*/  FFMA R7, R0, R7, R3 ;  /* 0x0000000700077223 */ /* 0x000fce0000000003 */
.L_x_2:
[----:B------:R-:W-:Y:S05]  /*0240*/  BSYNC.RECONVERGENT B0 ;  /* 0x0000000000007941 */ /* 0x000fea0003800200 */
.L_x_0:
[----:B------:R-:W0:Y:S02]  /*0250*/  LDC.64 R2, c[0x0][0x388] ;  /* 0x0000e200ff027b82 */ /* 0x000e240000000a00 */
[----:B0-----:R-:W-:-:S05]  /*0260*/  IMAD.WIDE R2, R5, 0x4, R2 ;  /* 0x0000000405027825 */ /* 0x001fca00078e0202 */
[----:B------:R-:W-:Y:S01]  /*0270*/  STG.E desc[UR4][R2.64], R7 ;  /* 0x0000000702007986 */ /* 0x000fe2000c101904 */
[----:B------:R-:W-:Y:S05]  /*0280*/  EXIT ;  /* 0x000000000000794d */ /* 0x000fea0003800000 */
        .weak           $__internal_0_$__cuda_sm20_sqrt_rn_f32_slowpath
        .type           $__internal_0_$__cuda_sm20_sqrt_rn_f32_slowpath,@function
        .size           $__internal_0_$__cuda_sm20_sqrt_rn_f32_slowpath,(.L_x_17 - $__internal_0_$__cuda_sm20_sqrt_rn_f32_slowpath)
$__internal_0_$__cuda_sm20_sqrt_rn_f32_slowpath:
[----:B------:R-:W-:-:S13]  /*0290*/  LOP3.LUT P0, RZ, R0, 0x7fffffff, RZ, 0xc0, !PT ;  /* 0x7fffffff00ff7812 */ /* 0x000fda000780c0ff */
[----:B------:R-:W-:Y:S01]  /*02a0*/  @!P0 MOV R2, R0 ;  /* 0x0000000000028202 */ /* 0x000fe20000000f00 */
[----:B------:R-:W-:Y:S06]  /*02b0*/  @!P0 BRA `(.L_x_3) ;  /* 0x0000000000408947 */ /* 0x000fec0003800000 */
[----:B------:R-:W-:-:S13]  /*02c0*/  FSETP.GEU.FTZ.AND P0, PT, R0, RZ, PT ;  /* 0x000000ff0000720b */ /* 0x000fda0003f1e000 */
[----:B------:R-:W-:Y:S01]  /*02d0*/  @!P0 MOV R2, 0x7fffffff ;  /* 0x7fffffff00028802 */ /* 0x000fe20000000f00 */
[----:B------:R-:W-:Y:S06]  /*02e0*/  @!P0 BRA `(.L_x_3) ;  /* 0x0000000000348947 */ /* 0x000fec0003800000 */
[----:B------:R-:W-:-:S13]  /*02f0*/  FSETP.GTU.FTZ.AND P0, PT, |R0|, +INF , PT ;  /* 0x7f8000000000780b */ /* 0x000fda0003f1c200 */
[----:B------:R-:W-:Y:S01]  /*0300*/  @P0 FADD.FTZ R2, R0, 1 ;  /* 0x3f80000000020421 */ /* 0x000fe20000010000 */
[----:B------:R-:W-:Y:S06]  /*0310*/  @P0 BRA `(.L_x_3) ;  /* 0x0000000000280947 */ /* 0x000fec0003800000 */
[----:B------:R-:W-:-:S13]  /*0320*/  FSETP.NEU.FTZ.AND P0, PT, |R0|, +INF , PT ;  /* 0x7f8000000000780b */ /* 0x000fda0003f1d200 */
[----:B------:R-:W-:-:S04]  /*0330*/  @P0 FFMA R3, R0, 1.84467440737095516160e+19, RZ ;  /* 0x5f80000000030823 */ /* 0x000fc800000000ff */
[----:B------:R-:W0:Y:S02]  /*0340*/  @P0 MUFU.RSQ R2, R3 ;  /* 0x0000000300020308 */ /* 0x000e240000001400 */
[----:B0-----:R-:W-:Y:S01]  /*0350*/  @P0 FMUL.FTZ R4, R3, R2 ;  /* 0x0000000203040220 */ /* 0x001fe20000410000 */
[----:B------:R-:W-:Y:S01]  /*0360*/  @P0 FMUL.FTZ R8, R2, 0.5 ;  /* 0x3f00000002080820 */ /* 0x000fe20000410000 */
[----:B------:R-:W-:Y:S02]  /*0370*/  @!P0 MOV R2, R0 ;  /* 0x0000000000028202 */ /* 0x000fe40000000f00 */
[----:B------:R-:W-:-:S04]  /*0380*/  @P0 FADD.FTZ R6, -R4, -RZ ;  /* 0x800000ff04060221 */ /* 0x000fc80000010100 */
[----:B------:R-:W-:-:S04]  /*0390*/  @P0 FFMA R7, R4, R6, R3 ;  /* 0x0000000604070223 */ /* 0x000fc80000000003 */
[----:B------:R-:W-:-:S04]  /*03a0*/  @P0 FFMA R7, R7, R8, R4 ;  /* 0x0000000807070223 */ /* 0x000fc80000000004 */
[----:B------:R-:W-:-:S07]  /*03b0*/  @P0 FMUL.FTZ R2, R7, 2.3283064365386962891e-10 ;  /* 0x2f80000007020820 */ /* 0x000fce0000410000 */
.L_x_3:
[----:B------:R-:W-:Y:S01]  /*03c0*/  HFMA2 R3, -RZ, RZ, 0, 0 ;  /* 0x00000000ff037431 */ /* 0x000fe200000001ff */
[----:B------:R-:W-:Y:S02]  /*03d0*/  MOV R7, R2 ;  /* 0x0000000200077202 */ /* 0x000fe40000000f00 */
[----:B------:R-:W-:-:S04]  /*03e0*/  MOV R2, R9 ;  /* 0x0000000900027202 */ /* 0x000fc80000000f00 */
[----:B------:R-:W-:Y:S05]  /*03f0*/  RET.REL.NODEC R2 `(_Z15process_kernel3PKfPfi) ;  /* 0xfffffffc02007950 */ /* 0x000fea0003c3ffff */
.L_x_4:
[----:B------:R-:W-:-:S00]  /*0400*/  BRA `(.L_x_4) ;  /* 0xfffffffc00fc7947 */ /* 0x000fc0000383ffff */
[----:B------:R-:W-:-:S00]  /*0410*/  NOP ;  /* 0x0000000000007918 */ /* 0x000fc00000000000 */
        /* <DEDUP_REMOVED lines=14> */
.L_x_17:


//--------------------- .text._Z15process_kernel2PKfPfi --------------------------
	.section	.text._Z15process_kernel2PKfPfi,"ax",@progbits
	.align	128
        .global         _Z15process_kernel2PKfPfi
        .type           _Z15process_kernel2PKfPfi,@function
        .size           _Z15process_kernel2PKfPfi,(.L_x_19 - _Z15process_kernel2PKfPfi)
        .other          _Z15process_kernel2PKfPfi,@"STO_CUDA_ENTRY STV_DEFAULT"
_Z15process_kernel2PKfPfi:
.text._Z15process_kernel2PKfPfi:
        /* <DEDUP_REMOVED lines=23> */
[----:B-1----:R0:W2:Y:S01]  /*0170*/  LDG.E R0, desc[UR4][R2.64] ;  /* 0x0000000402007981 */ /* 0x0020a2000c1e1900 */
[----:B------:R-:W-:Y:S01]  /*0180*/  HFMA2 R9, -RZ, RZ, 1.5048828125, 33.21875 ;  /* 0x3e055027ff097431 */ /* 0x000fe200000001ff */
[----:B0-----:R-:W0:Y:S02]  /*0190*/  LDC.64 R2, c[0x0][0x388] ;  /* 0x0000e200ff027b82 */ /* 0x001e240000000a00 */
[----:B0-----:R-:W-:Y:S01]  /*01a0*/  IMAD.WIDE R2, R5, 0x4, R2 ;  /* 0x0000000405027825 */ /* 0x001fe200078e0202 */
[----:B--2---:R-:W-:-:S13]  /*01b0*/  FSETP.GEU.AND P0, PT, R0, 1.175494350822287508e-38, PT ;  /* 0x008000000000780b */ /* 0x004fda0003f0e000 */
[----:B------:R-:W-:-:S05]  /*01c0*/  @!P0 FMUL R0, R0, 8388608 ;  /* 0x4b00000000008820 */ /* 0x000fca0000400000 */
[----:B------:R-:W-:-:S04]  /*01d0*/  IADD3 R4, PT, PT, R0, -0x3f2aaaab, RZ ;  /* 0xc0d5555500047810 */ /* 0x000fc80007ffe0ff */
[----:B------:R-:W-:-:S04]  /*01e0*/  LOP3.LUT R7, R4, 0xff800000, RZ, 0xc0, !PT ;  /* 0xff80000004077812 */ /* 0x000fc800078ec0ff */
[-C--:B------:R-:W-:Y:S02]  /*01f0*/  IADD3 R4, PT, PT, R0, -R7.reuse, RZ ;  /* 0x8000000700047210 */ /* 0x080fe40007ffe0ff */
[----:B------:R-:W-:-:S03]  /*0200*/  I2FP.F32.S32 R7, R7 ;  /* 0x0000000700077245 */ /* 0x000fc60000201400 */
[----:B------:R-:W-:Y:S01]  /*0210*/  FADD R6, R4, -1 ;  /* 0xbf80000004067421 */ /* 0x000fe20000000000 */
[----:B------:R-:W-:Y:S02]  /*0220*/  FSEL R4, RZ, -23, P0 ;  /* 0xc1b80000ff047808 */ /* 0x000fe40000000000 */
[----:B------:R-:W-:Y:S01]  /*0230*/  ISETP.GT.U32.AND P0, PT, R0, 0x7f7fffff, PT ;  /* 0x7f7fffff0000780c */ /* 0x000fe20003f04070 */
[C---:B------:R-:W-:Y:S02]  /*0240*/  FFMA R9, R6.reuse, -R9, 0.14084610342979431152 ;  /* 0x3e1039f606097423 */ /* 0x040fe40000000809 */
[----:B------:R-:W-:Y:S01]  /*0250*/  FFMA R4, R7, 1.1920928955078125e-07, R4 ;  /* 0x3400000007047823 */ /* 0x000fe20000000004 */
[----:B------:R-:W-:Y:S01]  /*0260*/  MOV R7, 0x7f800000 ;  /* 0x7f80000000077802 */ /* 0x000fe20000000f00 */
[----:B------:R-:W-:-:S04]  /*0270*/  FFMA R9, R6, R9, -0.12148627638816833496 ;  /* 0xbdf8cdcc06097423 */ /* 0x000fc80000000009 */
[----:B------:R-:W-:-:S04]  /*0280*/  FFMA R9, R6, R9, 0.13980610668659210205 ;  /* 0x3e0f295506097423 */ /* 0x000fc80000000009 */
[----:B------:R-:W-:-:S04]  /*0290*/  FFMA R9, R6, R9, -0.16684235632419586182 ;  /* 0xbe2ad8b906097423 */ /* 0x000fc80000000009 */
[----:B------:R-:W-:-:S04]  /*02a0*/  FFMA R9, R6, R9, 0.20012299716472625732 ;  /* 0x3e4ced0b06097423 */ /* 0x000fc80000000009 */
[----:B------:R-:W-:-:S04]  /*02b0*/  FFMA R9, R6, R9, -0.24999669194221496582 ;  /* 0xbe7fff2206097423 */ /* 0x000fc80000000009 */
[----:B------:R-:W-:-:S04]  /*02c0*/  FFMA R9, R6, R9, 0.33333182334899902344 ;  /* 0x3eaaaa7806097423 */ /* 0x000fc80000000009 */
[----:B------:R-:W-:-:S04]  /*02d0*/  FFMA R9, R6, R9, -0.5 ;  /* 0xbf00000006097423 */ /* 0x000fc80000000009 */
[----:B------:R-:W-:-:S04]  /*02e0*/  FMUL R9, R6, R9 ;  /* 0x0000000906097220 */ /* 0x000fc80000400000 */
[----:B------:R-:W-:-:S04]  /*02f0*/  FFMA R9, R6, R9, R6 ;  /* 0x0000000906097223 */ /* 0x000fc80000000006 */
[----:B------:R-:W-:Y:S01]  /*0300*/  FFMA R4, R4, 0.69314718246459960938, R9 ;  /* 0x3f31721804047823 */ /* 0x000fe20000000009 */
[C---:B------:R-:W-:Y:S01]  /*0310*/  @P0 FFMA R4, R0.reuse, R7, +INF ;  /* 0x7f80000000040423 */ /* 0x040fe20000000007 */
[----:B------:R-:W-:-:S04]  /*0320*/  FSETP.NEU.AND P0, PT, R0, RZ, PT ;  /* 0x000000ff0000720b */ /* 0x000fc80003f0d000 */
[----:B------:R-:W-:-:S05]  /*0330*/  FSEL R5, R4, -INF , P0 ;  /* 0xff80000004057808 */ /* 0x000fca0000000000 */
[----:B------:R-:W-:Y:S01]  /*0340*/  STG.E desc[UR4][R2.64], R5 ;  /* 0x0000000502007986 */ /* 0x000fe2000c101904 */
[----:B------:R-:W-:Y:S05]  /*0350*/  EXIT ;  /* 0x000000000000794d */ /* 0x000fea0003800000 */
.L_x_5:
        /* <DEDUP_REMOVED lines=10> */
.L_x_19:


//--------------------- .text._Z15process_kernel1PKfS0_Pfi --------------------------
	.section	.text._Z15process_kernel1PKfS0_Pfi,"ax",@progbits
	.align	128
        .global         _Z15process_kernel1PKfS0_Pfi
        .type           _Z15process_kernel1PKfS0_Pfi,@function
        .size           _Z15process_kernel1PKfS0_Pfi,(.L_x_20 - _Z15process_kernel1PKfS0_Pfi)
        .other          _Z15process_kernel1PKfS0_Pfi,@"STO_CUDA_ENTRY STV_DEFAULT"
_Z15process_kernel1PKfS0_Pfi:
.text._Z15process_kernel1PKfS0_Pfi:
        /* <DEDUP_REMOVED lines=25> */
[C---:B--2---:R-:W-:Y:S01]  /*0190*/  FMUL R6, R0.reuse, 0.63661974668502807617 ;  /* 0x3f22f98300067820 */ /* 0x044fe20000400000 */
[----:B------:R-:W-:-:S05]  /*01a0*/  FSETP.GE.AND P0, PT, |R0|, 105615, PT ;  /* 0x47ce47800000780b */ /* 0x000fca0003f06200 */
[----:B------:R-:W0:Y:S02]  /*01b0*/  F2I.NTZ R6, R6 ;  /* 0x0000000600067305 */ /* 0x000e240000203100 */
[----:B0-----:R-:W-:-:S05]  /*01c0*/  I2FP.F32.S32 R3, R6 ;  /* 0x0000000600037245 */ /* 0x001fca0000201400 */
[----:B------:R-:W-:-:S04]  /*01d0*/  FFMA R8, R3, -1.5707962512969970703, R0 ;  /* 0xbfc90fda03087823 */ /* 0x000fc80000000000 */
[----:B------:R-:W-:-:S04]  /*01e0*/  FFMA R8, R3, -7.5497894158615963534e-08, R8 ;  /* 0xb3a2216803087823 */ /* 0x000fc80000000008 */
[----:B------:R-:W-:Y:S01]  /*01f0*/  FFMA R15, R3, -5.3903029534742383927e-15, R8 ;  /* 0xa7c234c5030f7823 */ /* 0x000fe20000000008 */
[----:B------:R-:W-:Y:S06]  /*0200*/  @!P0 BRA `(.L_x_7) ;  /* 0x0000000400808947 */ /* 0x000fec0003800000 */
[----:B------:R-:W-:-:S13]  /*0210*/  FSETP.NEU.AND P0, PT, |R0|, +INF , PT ;  /* 0x7f8000000000780b */ /* 0x000fda0003f0d200 */
[----:B------:R-:W-:Y:S01]  /*0220*/  @!P0 FMUL R15, RZ, R0 ;  /* 0x00000000ff0f8220 */ /* 0x000fe20000400000 */
[----:B------:R-:W-:Y:S01]  /*0230*/  @!P0 IMAD.MOV.U32 R6, RZ, RZ, RZ ;  /* 0x000000ffff068224 */ /* 0x000fe200078e00ff */
[----:B------:R-:W-:Y:S06]  /*0240*/  @!P0 BRA `(.L_x_7) ;  /* 0x0000000400708947 */ /* 0x000fec0003800000 */
[----:B------:R-:W-:Y:S01]  /*0250*/  IMAD.SHL.U32 R3, R0, 0x100, RZ ;  /* 0x0000010000037824 */ /* 0x000fe200078e00ff */
[----:B------:R-:W0:Y:S01]  /*0260*/  LDCU.64 UR8, c[0x4][URZ] ;  /* 0x01000000ff0877ac */ /* 0x000e220008000a00 */
[----:B------:R-:W-:Y:S02]  /*0270*/  IMAD.MOV.U32 R9, RZ, RZ, RZ ;  /* 0x000000ffff097224 */ /* 0x000fe400078e00ff */
[----:B------:R-:W-:Y:S01]  /*0280*/  IMAD.MOV.U32 R15, RZ, RZ, RZ ;  /* 0x000000ffff0f7224 */ /* 0x000fe200078e00ff */
[----:B------:R-:W-:Y:S01]  /*0290*/  LOP3.LUT R8, R3, 0x80000000, RZ, 0xfc, !PT ;  /* 0x8000000003087812 */ /* 0x000fe200078efcff */
[----:B------:R-:W-:Y:S01]  /*02a0*/  UMOV UR5, URZ ;  /* 0x000000ff00057c82 */ /* 0x000fe20008000000 */
[----:B------:R-:W-:-:S05]  /*02b0*/  UMOV UR4, URZ ;  /* 0x000000ff00047c82 */ /* 0x000fca0008000000 */
.L_x_8:
[----:B0-----:R-:W-:Y:S01]  /*02c0*/  IMAD.U32 R6, RZ, RZ, UR8 ;  /* 0x00000008ff067e24 */ /* 0x001fe2000f8e00ff */
[----:B------:R-:W-:-:S05]  /*02d0*/  MOV R7, UR9 ;  /* 0x0000000900077c02 */ /* 0x000fca0008000f00 */
[----:B------:R-:W2:Y:S01]  /*02e0*/  LDG.E.CONSTANT R5, desc[UR6][R6.64] ;  /* 0x0000000606057981 */ /* 0x000ea2000c1e9900 */
[----:B------:R-:W-:Y:S01]  /*02f0*/  UIADD3 UR4, UPT, UPT, UR4, 0x1, URZ ;  /* 0x0000000104047890 */ /* 0x000fe2000fffe0ff */
[C---:B------:R-:W-:Y:S01]  /*0300*/  ISETP.EQ.AND P0, PT, R15.reuse, RZ, PT ;  /* 0x000000ff0f00720c */ /* 0x040fe20003f02270 */
[----:B------:R-:W-:Y:S01]  /*0310*/  UIADD3 UR8, UP1, UPT, UR8, 0x4, URZ ;  /* 0x0000000408087890 */ /* 0x000fe2000ff3e0ff */
[C---:B------:R-:W-:Y:S01]  /*0320*/  ISETP.EQ.AND P1, PT, R15.reuse, 0x4, PT ;  /* 0x000000040f00780c */ /* 0x040fe20003f22270 */
[----:B------:R-:W-:Y:S01]  /*0330*/  UISETP.NE.AND UP0, UPT, UR4, 0x6, UPT ;  /* 0x000000060400788c */ /* 0x000fe2000bf05270 */
[C---:B------:R-:W-:Y:S01]  /*0340*/  ISETP.EQ.AND P2, PT, R15.reuse, 0x8, PT ;  /* 0x000000080f00780c */ /* 0x040fe20003f42270 */
[----:B------:R-:W-:Y:S01]  /*0350*/  UIADD3.X UR9, UPT, UPT, URZ, UR9, URZ, UP1, !UPT ;  /* 0x00000009ff097290 */ /* 0x000fe20008ffe4ff */
[C---:B------:R-:W-:Y:S02]  /*0360*/  ISETP.EQ.AND P3, PT, R15.reuse, 0xc, PT ;  /* 0x0000000c0f00780c */ /* 0x040fe40003f62270 */
[----:B------:R-:W-:-:S02]  /*0370*/  ISETP.EQ.AND P4, PT, R15, 0x10, PT ;  /* 0x000000100f00780c */ /* 0x000fc40003f82270 */
[C---:B------:R-:W-:Y:S01]  /*0380*/  ISETP.EQ.AND P5, PT, R15.reuse, 0x14, PT ;  /* 0x000000140f00780c */ /* 0x040fe20003fa2270 */
[----:B------:R-:W-:Y:S02]  /*0390*/  VIADD R15, R15, 0x4 ;  /* 0x000000040f0f7836 */ /* 0x000fe40000000000 */
[----:B--2---:R-:W-:-:S03]  /*03a0*/  IMAD.WIDE.U32 R4, R5, R8, RZ ;  /* 0x0000000805047225 */ /* 0x004fc600078e00ff */
[----:B------:R-:W-:-:S04]  /*03b0*/  IADD3 R4, P6, PT, R4, R9, RZ ;  /* 0x0000000904047210 */ /* 0x000fc80007fde0ff */
[----:B------:R-:W-:Y:S01]  /*03c0*/  IADD3.X R9, PT, PT, R5, UR5, RZ, P6, !PT ;  /* 0x0000000505097c10 */ /* 0x000fe2000b7fe4ff */
[--C-:B------:R-:W-:Y:S02]  /*03d0*/  @P0 IMAD.MOV.U32 R3, RZ, RZ, R4.reuse ;  /* 0x000000ffff030224 */ /* 0x100fe400078e0004 */
[----:B------:R-:W-:Y:S01]  /*03e0*/  @P5 MOV R14, R4 ;  /* 0x00000004000e5202 */ /* 0x000fe20000000f00 */
[--C-:B------:R-:W-:Y:S02]  /*03f0*/  @P1 IMAD.MOV.U32 R10, RZ, RZ, R4.reuse ;  /* 0x000000ffff0a1224 */ /* 0x100fe400078e0004 */
[--C-:B------:R-:W-:Y:S02]  /*0400*/  @P2 IMAD.MOV.U32 R11, RZ, RZ, R4.reuse ;  /* 0x000000ffff0b2224 */ /* 0x100fe400078e0004 */
[--C-:B------:R-:W-:Y:S02]  /*0410*/  @P3 IMAD.MOV.U32 R12, RZ, RZ, R4.reuse ;  /* 0x000000ffff0c3224 */ /* 0x100fe400078e0004 */
[----:B------:R-:W-:Y:S01]  /*0420*/  @P4 IMAD.MOV.U32 R13, RZ, RZ, R4 ;  /* 0x000000ffff0d4224 */ /* 0x000fe200078e0004 */
[----:B------:R-:W-:Y:S06]  /*0430*/  BRA.U UP0, `(.L_x_8) ;  /* 0xfffffffd00a07547 */ /* 0x000fec000b83ffff */
[----:B------:R-:W-:Y:S01]  /*0440*/  SHF.R.U32.HI R4, RZ, 0x17, R0 ;  /* 0x00000017ff047819 */ /* 0x000fe20000011600 */
[----:B------:R-:W-:Y:S03]  /*0450*/  BSSY.RECONVERGENT B1, `(.L_x_9) ;  /* 0x0000029000017945 */ /* 0x000fe60003800200 */
[C---:B------:R-:W-:Y:S02]  /*0460*/  LOP3.LUT R5, R4.reuse, 0xe0, RZ, 0xc0, !PT ;  /* 0x000000e004057812 */ /* 0x040fe400078ec0ff */
[----:B------:R-:W-:-:S03]  /*0470*/  LOP3.LUT P6, RZ, R4, 0x1f, RZ, 0xc0, !PT ;  /* 0x0000001f04ff7812 */ /* 0x000fc600078cc0ff */
[----:B------:R-:W-:-:S05]  /*0480*/  VIADD R5, R5, 0xffffff80 ;  /* 0xffffff8005057836 */ /* 0x000fca0000000000 */
[----:B------:R-:W-:-:S05]  /*0490*/  SHF.R.U32.HI R5, RZ, 0x5, R5 ;  /* 0x00000005ff057819 */ /* 0x000fca0000011605 */
[----:B------:R-:W-:-:S05]  /*04a0*/  IMAD.U32 R8, R5, -0x4, RZ ;  /* 0xfffffffc05087824 */ /* 0x000fca00078e00ff */
[C---:B------:R-:W-:Y:S02]  /*04b0*/  ISETP.EQ.AND P3, PT, R8.reuse, -0x18, PT ;  /* 0xffffffe80800780c */ /* 0x040fe40003f62270 */
[C---:B------:R-:W-:Y:S02]  /*04c0*/  ISETP.EQ.AND P4, PT, R8.reuse, -0x14, PT ;  /* 0xffffffec0800780c */ /* 0x040fe40003f82270 */
[C---:B------:R-:W-:Y:S02]  /*04d0*/  ISETP.EQ.AND P2, PT, R8.reuse, -0x10, PT ;  /* 0xfffffff00800780c */ /* 0x040fe40003f42270 */
[C---:B------:R-:W-:Y:S02]  /*04e0*/  ISETP.EQ.AND P1, PT, R8.reuse, -0xc, PT ;  /* 0xfffffff40800780c */ /* 0x040fe40003f22270 */
[C---:B------:R-:W-:Y:S02]  /*04f0*/  ISETP.EQ.AND P0, PT, R8.reuse, -0x8, PT ;  /* 0xfffffff80800780c */ /* 0x040fe40003f02270 */
[----:B------:R-:W-:-:S03]  /*0500*/  ISETP.EQ.AND P5, PT, R8, RZ, PT ;  /* 0x000000ff0800720c */ /* 0x000fc60003fa2270 */
[--C-:B------:R-:W-:Y:S01]  /*0510*/  @P3 IMAD.MOV.U32 R5, RZ, RZ, R3.reuse ;  /* 0x000000ffff053224 */ /* 0x100fe200078e0003 */
[C---:B------:R-:W-:Y:S01]  /*0520*/  ISETP.EQ.AND P3, PT, R8.reuse, -0x4, PT ;  /* 0xfffffffc0800780c */ /* 0x040fe20003f62270 */
[----:B------:R-:W-:Y:S01]  /*0530*/  @P4 IMAD.MOV.U32 R6, RZ, RZ, R3 ;  /* 0x000000ffff064224 */ /* 0x000fe200078e0003 */
[----:B------:R-:W-:Y:S01]  /*0540*/  @P4 MOV R5, R10 ;  /* 0x0000000a00054202 */ /* 0x000fe20000000f00 */
[--C-:B------:R-:W-:Y:S01]  /*0550*/  @P2 IMAD.MOV.U32 R5, RZ, RZ, R11.reuse ;  /* 0x000000ffff052224 */ /* 0x100fe200078e000b */
[----:B------:R-:W-:Y:S01]  /*0560*/  ISETP.EQ.AND P4, PT, R8, 0x4, PT ;  /* 0x000000040800780c */ /* 0x000fe20003f82270 */
[----:B------:R-:W-:Y:S02]  /*0570*/  @P1 IMAD.MOV.U32 R5, RZ, RZ, R12 ;  /* 0x000000ffff051224 */ /* 0x000fe400078e000c */
[----:B------:R-:W-:Y:S01]  /*0580*/  @P0 MOV R5, R13 ;  /* 0x0000000d00050202 */ /* 0x000fe20000000f00 */
[----:B------:R-:W-:Y:S02]  /*0590*/  @P2 IMAD.MOV.U32 R6, RZ, RZ, R10 ;  /* 0x000000ffff062224 */ /* 0x000fe400078e000a */
[----:B------:R-:W-:-:S02]  /*05a0*/  @P1 IMAD.MOV.U32 R6, RZ, RZ, R11 ;  /* 0x000000ffff061224 */ /* 0x000fc400078e000b */
[----:B------:R-:W-:Y:S02]  /*05b0*/  @P0 IMAD.MOV.U32 R6, RZ, RZ, R12 ;  /* 0x000000ffff060224 */ /* 0x000fe400078e000c */
[--C-:B------:R-:W-:Y:S02]  /*05c0*/  @P3 IMAD.MOV.U32 R5, RZ, RZ, R14.reuse ;  /* 0x000000ffff053224 */ /* 0x100fe400078e000e */
[----:B------:R-:W-:Y:S02]  /*05d0*/  @P5 IMAD.MOV.U32 R5, RZ, RZ, R9 ;  /* 0x000000ffff055224 */ /* 0x000fe400078e0009 */
[----:B------:R-:W-:Y:S02]  /*05e0*/  @P3 IMAD.MOV.U32 R6, RZ, RZ, R13 ;  /* 0x000000ffff063224 */ /* 0x000fe400078e000d */
[----:B------:R-:W-:Y:S01]  /*05f0*/  @P5 IMAD.MOV.U32 R6, RZ, RZ, R14 ;  /* 0x000000ffff065224 */ /* 0x000fe200078e000e */
[----:B------:R-:W-:Y:S01]  /*0600*/  MOV R7, R5 ;  /* 0x0000000500077202 */ /* 0x000fe20000000f00 */
[----:B------:R-:W-:Y:S01]  /*0610*/  @P4 IMAD.MOV.U32 R6, RZ, RZ, R9 ;  /* 0x000000ffff064224 */ /* 0x000fe200078e0009 */
[----:B------:R-:W-:Y:S06]  /*0620*/  @!P6 BRA `(.L_x_10) ;  /* 0x00000000002ce947 */ /* 0x000fec0003800000 */
[----:B------:R-:W-:Y:S01]  /*0630*/  @P2 IMAD.MOV.U32 R5, RZ, RZ, R3 ;  /* 0x000000ffff052224 */ /* 0x000fe200078e0003 */
[----:B------:R-:W-:Y:S01]  /*0640*/  LOP3.LUT R4, R4, 0x1f, RZ, 0xc0, !PT ;  /* 0x0000001f04047812 */ /* 0x000fe200078ec0ff */
[----:B------:R-:W-:Y:S02]  /*0650*/  @P1 IMAD.MOV.U32 R5, RZ, RZ, R10 ;  /* 0x000000ffff051224 */ /* 0x000fe400078e000a */
[----:B------:R-:W-:Y:S01]  /*0660*/  @P0 IMAD.MOV.U32 R5, RZ, RZ, R11 ;  /* 0x000000ffff050224 */ /* 0x000fe200078e000b */
[----:B------:R-:W-:Y:S01]  /*0670*/  ISETP.EQ.AND P0, PT, R8, 0x8, PT ;  /* 0x000000080800780c */ /* 0x000fe20003f02270 */
[----:B------:R-:W-:Y:S01]  /*0680*/  @P3 IMAD.MOV.U32 R5, RZ, RZ, R12 ;  /* 0x000000ffff053224 */ /* 0x000fe200078e000c */
[----:B------:R-:W-:Y:S01]  /*0690*/  SHF.L.W.U32.HI R7, R6, R4, R7 ;  /* 0x0000000406077219 */ /* 0x000fe20000010e07 */
[----:B------:R-:W-:Y:S01]  /*06a0*/  @P5 IMAD.MOV.U32 R5, RZ, RZ, R13 ;  /* 0x000000ffff055224 */ /* 0x000fe200078e000d */
[----:B------:R-:W-:-:S09]  /*06b0*/  @P4 MOV R5, R14 ;  /* 0x0000000e00054202 */ /* 0x000fd20000000f00 */
[----:B------:R-:W-:-:S05]  /*06c0*/  @P0 IMAD.MOV.U32 R5, RZ, RZ, R9 ;  /* 0x000000ffff050224 */ /* 0x000fca00078e0009 */
[----:B------:R-:W-:-:S07]  /*06d0*/  SHF.L.W.U32.HI R6, R5, R4, R6 ;  /* 0x0000000405067219 */ /* 0x000fce0000010e06 */
.L_x_10:
[----:B------:R-:W-:Y:S05]  /*06e0*/  BSYNC.RECONVERGENT B1 ;  /* 0x0000000000017941 */ /* 0x000fea0003800200 */
.L_x_9:
[C---:B------:R-:W-:Y:S01]  /*06f0*/  SHF.L.W.U32.HI R15, R6.reuse, 0x2, R7 ;  /* 0x00000002060f7819 */ /* 0x040fe20000010e07 */
[----:B------:R-:W-:Y:S01]  /*0700*/  IMAD.SHL.U32 R6, R6, 0x4, RZ ;  /* 0x0000000406067824 */ /* 0x000fe200078e00ff */
[----:B------:R-:W-:Y:S01]  /*0710*/  UMOV UR4, 0x54442d19 ;  /* 0x54442d1900047882 */ /* 0x000fe20000000000 */
[----:B------:R-:W-:Y:S01]  /*0720*/  UMOV UR5, 0x3bf921fb ;  /* 0x3bf921fb00057882 */ /* 0x000fe20000000000 */
[----:B------:R-:W-:Y:S02]  /*0730*/  SHF.R.S32.HI R4, RZ, 0x1f, R15 ;  /* 0x0000001fff047819 */ /* 0x000fe4000001140f */
[----:B------:R-:W-:Y:S02]  /*0740*/  ISETP.GE.AND P0, PT, R0, RZ, PT ;  /* 0x000000ff0000720c */ /* 0x000fe40003f06270 */
[C---:B------:R-:W-:Y:S02]  /*0750*/  LOP3.LUT R8, R4.reuse, R6, RZ, 0x3c, !PT ;  /* 0x0000000604087212 */ /* 0x040fe400078e3cff */
[----:B------:R-:W-:-:S02]  /*0760*/  LOP3.LUT R9, R4, R15, RZ, 0x3c, !PT ;  /* 0x0000000f04097212 */ /* 0x000fc400078e3cff */
[----:B------:R-:W-:Y:S02]  /*0770*/  SHF.R.U32.HI R6, RZ, 0x1e, R7 ;  /* 0x0000001eff067819 */ /* 0x000fe40000011607 */
[----:B------:R-:W0:Y:S01]  /*0780*/  I2F.F64.S64 R4, R8 ;  /* 0x0000000800047312 */ /* 0x000e220000301c00 */
[C---:B------:R-:W-:Y:S02]  /*0790*/  LOP3.LUT R0, R15.reuse, R0, RZ, 0x3c, !PT ;  /* 0x000000000f007212 */ /* 0x040fe400078e3cff */
[----:B------:R-:W-:Y:S02]  /*07a0*/  LEA.HI R6, R15, R6, RZ, 0x1 ;  /* 0x000000060f067211 */ /* 0x000fe400078f08ff */
[----:B------:R-:W-:-:S03]  /*07b0*/  ISETP.GE.AND P1, PT, R0, RZ, PT ;  /* 0x000000ff0000720c */ /* 0x000fc60003f26270 */
[----:B------:R-:W-:-:S04]  /*07c0*/  IMAD.MOV R0, RZ, RZ, -R6 ;  /* 0x000000ffff007224 */ /* 0x000fc800078e0a06 */
[----:B------:R-:W-:Y:S01]  /*07d0*/  @!P0 IMAD.MOV.U32 R6, RZ, RZ, R0 ;  /* 0x000000ffff068224 */ /* 0x000fe200078e0000 */
[----:B0-----:R-:W-:-:S10]  /*07e0*/  DMUL R4, R4, UR4 ;  /* 0x0000000404047c28 */ /* 0x001fd40008000000 */
[----:B------:R-:W0:Y:S02]  /*07f0*/  F2F.F32.F64 R4, R4 ;  /* 0x0000000400047310 */ /* 0x000e240000301000 */
[----:B0-----:R-:W-:-:S07]  /*0800*/  FSEL R15, -R4, R4, !P1 ;  /* 0x00000004040f7208 */ /* 0x001fce0004800100 */
.L_x_7:
[----:B------:R-:W-:Y:S05]  /*0810*/  BSYNC.RECONVERGENT B0 ;  /* 0x0000000000007941 */ /* 0x000fea0003800200 */
.L_x_6:
[----:B------:R-:W0:Y:S02]  /*0820*/  LDC.64 R8, c[0x0][0x388] ;  /* 0x0000e200ff087b82 */ /* 0x000e240000000a00 */
[----:B0-----:R-:W-:-:S05]  /*0830*/  IMAD.WIDE R8, R2, 0x4, R8 ;  /* 0x0000000402087825 */ /* 0x001fca00078e0208 */
[----:B------:R0:W2:Y:S01]  /*0840*/  LDG.E R4, desc[UR6][R8.64] ;  /* 0x0000000608047981 */ /* 0x0000a2000c1e1900 */
[----:B------:R-:W-:Y:S02]  /*0850*/  IMAD.MOV.U32 R5, RZ, RZ, 0x37cbac00 ;  /* 0x37cbac00ff057424 */ /* 0x000fe400078e00ff */
[----:B------:R-:W-:Y:S01]  /*0860*/  FMUL R16, R15, R15 ;  /* 0x0000000f0f107220 */ /* 0x000fe20000400000 */
[----:B------:R-:W-:Y:S01]  /*0870*/  LOP3.LUT R0, R6, 0x1, RZ, 0xc0, !PT ;  /* 0x0000000106007812 */ /* 0x000fe200078ec0ff */
[----:B------:R-:W-:Y:S01]  /*0880*/  BSSY.RECONVERGENT B0, `(.L_x_11) ;  /* 0x0000076000007945 */ /* 0x000fe20003800200 */
[----:B------:R-:W-:Y:S01]  /*0890*/  MOV R19, 0x3d2aaabb ;  /* 0x3d2aaabb00137802 */ /* 0x000fe20000000f00 */
[----:B------:R-:W-:Y:S01]  /*08a0*/  FFMA R17, R16, R5, -0.0013887860113754868507 ;  /* 0xbab607ed10117423 */ /* 0x000fe20000000005 */
[----:B------:R-:W-:Y:S02]  /*08b0*/  ISETP.NE.U32.AND P0, PT, R0, 0x1, PT ;  /* 0x000000010000780c */ /* 0x000fe40003f05070 */
[----:B------:R-:W-:Y:S01]  /*08c0*/  LOP3.LUT P1, RZ, R6, 0x2, RZ, 0xc0, !PT ;  /* 0x0000000206ff7812 */ /* 0x000fe2000782c0ff */
[----:B0-----:R-:W-:Y:S01]  /*08d0*/  IMAD.MOV.U32 R9, RZ, RZ, 0x3effffff ;  /* 0x3effffffff097424 */ /* 0x001fe200078e00ff */
[----:B------:R-:W-:-:S02]  /*08e0*/  FSEL R17, R17, -0.00019574658654164522886, !P0 ;  /* 0xb94d415311117808 */ /* 0x000fc40004000000 */
[----:B------:R-:W-:Y:S02]  /*08f0*/  FSEL R19, R19, 0.0083327032625675201416, !P0 ;  /* 0x3c0885e413137808 */ /* 0x000fe40004000000 */
[----:B------:R-:W-:Y:S02]  /*0900*/  FSEL R9, -R9, -0.16666662693023681641, !P0 ;  /* 0xbe2aaaa809097808 */ /* 0x000fe40004000100 */
[----:B------:R-:W-:Y:S01]  /*0910*/  FSEL R0, R15, 1, P0 ;  /* 0x3f8000000f007808 */ /* 0x000fe20000000000 */
[----:B------:R-:W-:-:S04]  /*0920*/  FFMA R17, R16, R17, R19 ;  /* 0x0000001110117223 */ /* 0x000fc80000000013 */
[C---:B------:R-:W-:Y:S01]  /*0930*/  FFMA R17, R16.reuse, R17, R9 ;  /* 0x0000001110117223 */ /* 0x040fe20000000009 */
[----:B------:R-:W-:-:S04]  /*0940*/  FFMA R9, R16, R0, RZ ;  /* 0x0000000010097223 */ /* 0x000fc800000000ff */
[----:B------:R-:W-:-:S04]  /*0950*/  FFMA R6, R9, R17, R0 ;  /* 0x0000001109067223 */ /* 0x000fc80000000000 */
[----:B------:R-:W-:Y:S01]  /*0960*/  @P1 FADD R6, RZ, -R6 ;  /* 0x80000006ff061221 */ /* 0x000fe20000000000 */
        /* <DEDUP_REMOVED lines=12> */
[----:B------:R-:W-:Y:S02]  /*0a30*/  IMAD.SHL.U32 R7, R4, 0x100, RZ ;  /* 0x0000010004077824 */ /* 0x000fe400078e00ff */
[----:B------:R-:W-:Y:S02]  /*0a40*/  HFMA2 R15, -RZ, RZ, 0, 0 ;  /* 0x00000000ff0f7431 */ /* 0x000fe400000001ff */
[----:B------:R-:W-:Y:S01]  /*0a50*/  IMAD.MOV.U32 R0, RZ, RZ, RZ ;  /* 0x000000ffff007224 */ /* 0x000fe200078e00ff */
[----:B------:R-:W0:Y:S01]  /*0a60*/  LDCU.64 UR8, c[0x4][URZ] ;  /* 0x01000000ff0877ac */ /* 0x000e220008000a00 */
[----:B------:R-:W-:Y:S01]  /*0a70*/  LOP3.LUT R7, R7, 0x80000000, RZ, 0xfc, !PT ;  /* 0x8000000007077812 */ /* 0x000fe200078efcff */
[----:B------:R-:W-:Y:S01]  /*0a80*/  UMOV UR5, URZ ;  /* 0x000000ff00057c82 */ /* 0x000fe20008000000 */
[----:B------:R-:W-:-:S05]  /*0a90*/  UMOV UR4, URZ ;  /* 0x000000ff00047c82 */ /* 0x000fca0008000000 */
.L_x_13:
[----:B0-----:R-:W-:Y:S02]  /*0aa0*/  IMAD.U32 R16, RZ, RZ, UR8 ;  /* 0x00000008ff107e24 */ /* 0x001fe4000f8e00ff */
[----:B------:R-:W-:-:S05]  /*0ab0*/  IMAD.U32 R17, RZ, RZ, UR9 ;  /* 0x00000009ff117e24 */ /* 0x000fca000f8e00ff */
        /* <DEDUP_REMOVED lines=15> */
[--C-:B------:R-:W-:Y:S01]  /*0bb0*/  @P0 IMAD.MOV.U32 R3, RZ, RZ, R8.reuse ;  /* 0x000000ffff030224 */ /* 0x100fe200078e0008 */
        /* <DEDUP_REMOVED lines=9> */
[----:B------:R-:W-:Y:S02]  /*0c50*/  LOP3.LUT P6, RZ, R7, 0x1f, RZ, 0xc0, !PT ;  /* 0x0000001f07ff7812 */ /* 0x000fe400078cc0ff */
[----:B------:R-:W-:-:S04]  /*0c60*/  IADD3 R8, PT, PT, R8, -0x80, RZ ;  /* 0xffffff8008087810 */ /* 0x000fc80007ffe0ff */
        /* <DEDUP_REMOVED lines=10> */
[----:B------:R-:W-:Y:S02]  /*0d10*/  @P4 IMAD.MOV.U32 R9, RZ, RZ, R3 ;  /* 0x000000ffff094224 */ /* 0x000fe400078e0003 */
[----:B------:R-:W-:Y:S01]  /*0d20*/  @P4 IMAD.MOV.U32 R8, RZ, RZ, R10 ;  /* 0x000000ffff084224 */ /* 0x000fe200078e000a */
[----:B------:R-:W-:Y:S01]  /*0d30*/  ISETP.EQ.AND P4, PT, R15, 0x4, PT ;  /* 0x000000040f00780c */ /* 0x000fe20003f82270 */
[--C-:B------:R-:W-:Y:S01]  /*0d40*/  @P2 IMAD.MOV.U32 R8, RZ, RZ, R11.reuse ;  /* 0x000000ffff082224 */ /* 0x100fe200078e000b */
[----:B------:R-:W-:Y:S01]  /*0d50*/  @P2 MOV R9, R10 ;  /* 0x0000000a00092202 */ /* 0x000fe20000000f00 */
[----:B------:R-:W-:Y:S01]  /*0d60*/  @P1 IMAD.MOV.U32 R8, RZ, RZ, R12 ;  /* 0x000000ffff081224 */ /* 0x000fe200078e000c */
[----:B------:R-:W-:Y:S01]  /*0d70*/  @P0 MOV R8, R13 ;  /* 0x0000000d00080202 */ /* 0x000fe20000000f00 */
[----:B------:R-:W-:-:S02]  /*0d80*/  @P1 IMAD.MOV.U32 R9, RZ, RZ, R11 ;  /* 0x000000ffff091224 */ /* 0x000fc400078e000b */
[----:B------:R-:W-:Y:S02]  /*0d90*/  @P0 IMAD.MOV.U32 R9, RZ, RZ, R12 ;  /* 0x000000ffff090224 */ /* 0x000fe400078e000c */
[----:B------:R-:W-:Y:S02]  /*0da0*/  @P3 IMAD.MOV.U32 R8, RZ, RZ, R14 ;  /* 0x000000ffff083224 */ /* 0x000fe400078e000e */
[----:B------:R-:W-:Y:S02]  /*0db0*/  @P5 IMAD.MOV.U32 R8, RZ, RZ, R0 ;  /* 0x000000ffff085224 */ /* 0x000fe400078e0000 */
[----:B------:R-:W-:Y:S02]  /*0dc0*/  @P3 IMAD.MOV.U32 R9, RZ, RZ, R13 ;  /* 0x000000ffff093224 */ /* 0x000fe400078e000d */
[----:B------:R-:W-:Y:S01]  /*0dd0*/  @P5 IMAD.MOV.U32 R9, RZ, RZ, R14 ;  /* 0x000000ffff095224 */ /* 0x000fe200078e000e */
[----:B------:R-:W-:Y:S01]  /*0de0*/  @P4 MOV R9, R0 ;  /* 0x0000000000094202 */ /* 0x000fe20000000f00 */
[----:B------:R-:W-:Y:S01]  /*0df0*/  IMAD.MOV.U32 R16, RZ, RZ, R8 ;  /* 0x000000ffff107224 */ /* 0x000fe200078e0008 */
[----:B------:R-:W-:Y:S06]  /*0e00*/  @!P6 BRA `(.L_x_15) ;  /* 0x000000000028e947 */ /* 0x000fec0003800000 */
[----:B------:R-:W-:Y:S01]  /*0e10*/  @P1 IMAD.MOV.U32 R3, RZ, RZ, R10 ;  /* 0x000000ffff031224 */ /* 0x000fe200078e000a */
[----:B------:R-:W-:Y:S01]  /*0e20*/  LOP3.LUT R7, R7, 0x1f, RZ, 0xc0, !PT ;  /* 0x0000001f07077812 */ /* 0x000fe200078ec0ff */
[----:B------:R-:W-:Y:S01]  /*0e30*/  @P0 IMAD.MOV.U32 R3, RZ, RZ, R11 ;  /* 0x000000ffff030224 */ /* 0x000fe200078e000b */
[----:B------:R-:W-:Y:S01]  /*0e40*/  ISETP.EQ.AND P0, PT, R15, 0x8, PT ;  /* 0x000000080f00780c */ /* 0x000fe20003f02270 */
[----:B------:R-:W-:Y:S01]  /*0e50*/  @P3 IMAD.MOV.U32 R3, RZ, RZ, R12 ;  /* 0x000000ffff033224 */ /* 0x000fe200078e000c */
[----:B------:R-:W-:Y:S01]  /*0e60*/  @P5 MOV R3, R13 ;  /* 0x0000000d00035202 */ /* 0x000fe20000000f00 */
[----:B------:R-:W-:Y:S01]  /*0e70*/  @P4 IMAD.MOV.U32 R3, RZ, RZ, R14 ;  /* 0x000000ffff034224 */ /* 0x000fe200078e000e */
[----:B------:R-:W-:-:S09]  /*0e80*/  SHF.L.W.U32.HI R16, R9, R7, R16 ;  /* 0x0000000709107219 */ /* 0x000fd20000010e10 */
[----:B------:R-:W-:-:S05]  /*0e90*/  @P0 IMAD.MOV.U32 R3, RZ, RZ, R0 ;  /* 0x000000ffff030224 */ /* 0x000fca00078e0000 */
[----:B------:R-:W-:-:S07]  /*0ea0*/  SHF.L.W.U32.HI R9, R3, R7, R9 ;  /* 0x0000000703097219 */ /* 0x000fce0000010e09 */
.L_x_15:
[----:B------:R-:W-:Y:S05]  /*0eb0*/  BSYNC.RECONVERGENT B1 ;  /* 0x0000000000017941 */ /* 0x000fea0003800200 */
.L_x_14:
[C---:B------:R-:W-:Y:S01]  /*0ec0*/  SHF.L.W.U32.HI R0, R9.reuse, 0x2, R16 ;  /* 0x0000000209007819 */ /* 0x040fe20000010e10 */
[----:B------:R-:W-:Y:S01]  /*0ed0*/  IMAD.SHL.U32 R9, R9, 0x4, RZ ;  /* 0x0000000409097824 */ /* 0x000fe200078e00ff */
[----:B------:R-:W-:Y:S01]  /*0ee0*/  UMOV UR4, 0x54442d19 ;  /* 0x54442d1900047882 */ /* 0x000fe20000000000 */
[----:B------:R-:W-:Y:S01]  /*0ef0*/  UMOV UR5, 0x3bf921fb ;  /* 0x3bf921fb00057882 */ /* 0x000fe20000000000 */
[----:B------:R-:W-:Y:S02]  /*0f00*/  SHF.R.S32.HI R3, RZ, 0x1f, R0 ;  /* 0x0000001fff037819 */ /* 0x000fe40000011400 */
[----:B------:R-:W-:Y:S02]  /*0f10*/  SHF.R.U32.HI R7, RZ, 0x1e, R16 ;  /* 0x0000001eff077819 */ /* 0x000fe40000011610 */
[C---:B------:R-:W-:Y:S02]  /*0f20*/  LOP3.LUT R10, R3.reuse, R9, RZ, 0x3c, !PT ;  /* 0x00000009030a7212 */ /* 0x040fe400078e3cff */
[----:B------:R-:W-:-:S02]  /*0f30*/  LOP3.LUT R11, R3, R0, RZ, 0x3c, !PT ;  /* 0x00000000030b7212 */ /* 0x000fc400078e3cff */
[----:B------:R-:W-:Y:S02]  /*0f40*/  ISETP.GE.AND P0, PT, R4, RZ, PT ;  /* 0x000000ff0400720c */ /* 0x000fe40003f06270 */
[----:B------:R-:W0:Y:S01]  /*0f50*/  I2F.F64.S64 R8, R10 ;  /* 0x0000000a00087312 */ /* 0x000e220000301c00 */
[C---:B------:R-:W-:Y:S02]  /*0f60*/  LEA.HI R7, R0.reuse, R7, RZ, 0x1 ;  /* 0x0000000700077211 */ /* 0x040fe400078f08ff */
[----:B------:R-:W-:-:S03]  /*0f70*/  LOP3.LUT R4, R0, R4, RZ, 0x3c, !PT ;  /* 0x0000000400047212 */ /* 0x000fc600078e3cff */
[----:B------:R-:W-:Y:S01]  /*0f80*/  IMAD.MOV R0, RZ, RZ, -R7 ;  /* 0x000000ffff007224 */ /* 0x000fe200078e0a07 */
[----:B------:R-:W-:-:S04]  /*0f90*/  ISETP.GE.AND P1, PT, R4, RZ, PT ;  /* 0x000000ff0400720c */ /* 0x000fc80003f26270 */
[----:B------:R-:W-:Y:S01]  /*0fa0*/  @!P0 MOV R7, R0 ;  /* 0x0000000000078202 */ /* 0x000fe20000000f00 */
[----:B0-----:R-:W-:-:S10]  /*0fb0*/  DMUL R8, R8, UR4 ;  /* 0x0000000408087c28 */ /* 0x001fd40008000000 */
[----:B------:R-:W0:Y:S02]  /*0fc0*/  F2F.F32.F64 R8, R8 ;  /* 0x0000000800087310 */ /* 0x000e240000301000 */
[----:B0-----:R-:W-:-:S07]  /*0fd0*/  FSEL R0, -R8, R8, !P1 ;  /* 0x0000000808007208 */ /* 0x001fce0004800100 */
.L_x_12:
[----:B------:R-:W-:Y:S05]  /*0fe0*/  BSYNC.RECONVERGENT B0 ;  /* 0x0000000000007941 */ /* 0x000fea0003800200 */
.L_x_11:
[----:B------:R-:W-:Y:S01]  /*0ff0*/  FMUL R3, R0, R0 ;  /* 0x0000000000037220 */ /* 0x000fe20000400000 */
[----:B------:R-:W-:Y:S01]  /*1000*/  LOP3.LUT R4, R7, 0x1, RZ, 0xc0, !PT ;  /* 0x0000000107047812 */ /* 0x000fe200078ec0ff */
[----:B------:R-:W-:Y:S02]  /*1010*/  IMAD.MOV.U32 R10, RZ, RZ, 0x3c0885e4 ;  /* 0x3c0885e4ff0a7424 */ /* 0x000fe400078e00ff */
[----:B------:R-:W-:Y:S01]  /*1020*/  FFMA R8, R3, R5, -0.0013887860113754868507 ;  /* 0xbab607ed03087423 */ /* 0x000fe20000000005 */
[----:B------:R-:W-:Y:S01]  /*1030*/  ISETP.NE.U32.AND P0, PT, R4, 0x1, PT ;  /* 0x000000010400780c */ /* 0x000fe20003f05070 */
[----:B------:R-:W-:Y:S01]  /*1040*/  VIADD R7, R7, 0x1 ;  /* 0x0000000107077836 */ /* 0x000fe20000000000 */
[----:B------:R-:W0:Y:S01]  /*1050*/  LDC.64 R4, c[0x0][0x390] ;  /* 0x0000e400ff047b82 */ /* 0x000e220000000a00 */
[----:B------:R-:W-:Y:S01]  /*1060*/  IMAD.MOV.U32 R9, RZ, RZ, 0x3e2aaaa8 ;  /* 0x3e2aaaa8ff097424 */ /* 0x000fe200078e00ff */
[----:B------:R-:W-:Y:S02]  /*1070*/  FSEL R8, R8, -0.00019574658654164522886, P0 ;  /* 0xb94d415308087808 */ /* 0x000fe40000000000 */
[----:B------:R-:W-:-:S02]  /*1080*/  FSEL R10, R10, 0.041666727513074874878, !P0 ;  /* 0x3d2aaabb0a0a7808 */ /* 0x000fc40004000000 */
[----:B------:R-:W-:Y:S02]  /*1090*/  LOP3.LUT P1, RZ, R7, 0x2, RZ, 0xc0, !PT ;  /* 0x0000000207ff7812 */ /* 0x000fe4000782c0ff */
[----:B------:R-:W-:Y:S01]  /*10a0*/  FSEL R7, -R9, -0.4999999701976776123, !P0 ;  /* 0xbeffffff09077808 */ /* 0x000fe20004000100 */
[----:B------:R-:W-:Y:S01]  /*10b0*/  FFMA R8, R3, R8, R10 ;  /* 0x0000000803087223 */ /* 0x000fe2000000000a */
[----:B------:R-:W-:-:S03]  /*10c0*/  FSEL R0, R0, 1, !P0 ;  /* 0x3f80000000007808 */ /* 0x000fc60004000000 */
[C---:B------:R-:W-:Y:S02]  /*10d0*/  FFMA R7, R3.reuse, R8, R7 ;  /* 0x0000000803077223 */ /* 0x040fe40000000007 */
[----:B------:R-:W-:-:S04]  /*10e0*/  FFMA R3, R3, R0, RZ ;  /* 0x0000000003037223 */ /* 0x000fc800000000ff */
[----:B------:R-:W-:-:S04]  /*10f0*/  FFMA R3, R3, R7, R0 ;  /* 0x0000000703037223 */ /* 0x000fc80000000000 */
[----:B------:R-:W-:Y:S01]  /*1100*/  @P1 FADD R3, RZ, -R3 ;  /* 0x80000003ff031221 */ /* 0x000fe20000000000 */
[----:B0-----:R-:W-:-:S04]  /*1110*/  IMAD.WIDE R4, R2, 0x4, R4 ;  /* 0x0000000402047825 */ /* 0x001fc800078e0204 */
[----:B------:R-:W-:-:S05]  /*1120*/  FADD R3, R6, R3 ;  /* 0x0000000306037221 */ /* 0x000fca0000000000 */
[----:B------:R-:W-:Y:S01]  /*1130*/  STG.E desc[UR6][R4.64], R3 ;  /* 0x0000000304007986 */ /* 0x000fe2000c101906 */
[----:B------:R-:W-:Y:S05]  /*1140*/  EXIT ;  /* 0x000000000000794d */ /* 0x000fea0003800000 */
.L_x_16:
        /* <DEDUP_REMOVED lines=11> */
.L_x_20:


//--------------------- .nv.global.init           --------------------------
	.section	.nv.global.init,"aw",@progbits
	.align	4
.nv.global.init:
	.type		__cudart_i2opi_f,@object
	.size		__cudart_i2opi_f,(.L_0 - __cudart_i2opi_f)
__cudart_i2opi_f:
        /*0000*/ 	.byte	0x41, 0x90, 0x43, 0x3c, 0x99, 0x95, 0x62, 0xdb, 0xc0, 0xdd, 0x34, 0xf5, 0xd1, 0x57, 0x27, 0xfc
        /*0010*/ 	.byte	0x29, 0x15, 0x44, 0x4e, 0x6e, 0x83, 0xf9, 0xa2
.L_0:


//--------------------- .nv.shared.reserved.0     --------------------------
	.section	.nv.shared.reserved.0,"aw",@nobits
	.weak		__nv_reservedSMEM_offset_0_alias
	.size		__nv_reservedSMEM_offset_0_alias, 0, 64
	.other		__nv_reservedSMEM_offset_0_alias,@"STO_CUDA_RESERVED_SHARED STV_DEFAULT"
__nv_reservedSMEM_offset_0_alias:
	.zero		0
	.zero		64


//--------------------- .nv.constant0._Z15process_kernel3PKfPfi --------------------------
	.section	.nv.constant0._Z15process_kernel3PKfPfi,"a",@progbits
	.sectionflags	@""
	.align	4
.nv.constant0._Z15process_kernel3PKfPfi:
	.zero		916


//--------------------- .nv.constant0._Z15process_kernel2PKfPfi --------------------------
	.section	.nv.constant0._Z15process_kernel2PKfPfi,"a",@progbits
	.sectionflags	@""
	.align	4
.nv.constant0._Z15process_kernel2PKfPfi:
	.zero		916


//--------------------- .nv.constant0._Z15process_kernel1PKfS0_Pfi --------------------------
	.section	.nv.constant0._Z15process_kernel1PKfS0_Pfi,"a",@progbits
	.sectionflags	@""
	.align	4
.nv.constant0._Z15process_kernel1PKfS0_Pfi:
	.zero		924


//--------------------- SYMBOLS --------------------------

	.type		.nv.reservedSmem.offset0,@object
	.size		.nv.reservedSmem.offset0,0x4
